	.target	sm_90a

	.elftype	@"ET_EXEC"


//--------------------- .note.nv.tkinfo           --------------------------
	.section	.note.nv.tkinfo,"",@"SHT_NOTE"
	.sectionflags	@"SHF_NOTE_NV_TKINFO"
	.tkinfo
        /*0018*/ 	.word	0x00000002
        /*0030*/ 	.string	""
        /*0030*/ 	.string	"ptxas"
        /*0030*/ 	.string	"Cuda compilation tools, release 13.0, V13.0.88"
        /*0030*/ 	.string	"Build cuda_13.0.r13.0/compiler.36424714_0"
        /*0030*/ 	.string	"-v  -suppress-debug-info  -lineinfo  -arch sm_90a "



//--------------------- .note.nv.cuinfo           --------------------------
	.section	.note.nv.cuinfo,"",@"SHT_NOTE"
	.sectionflags	@"SHF_NOTE_NV_CUINFO"
        /*0018*/ 	.short	0x0002
        /*001a*/ 	.short	0x005a
        /*001c*/ 	.short	0x0082
	.zero		2


//--------------------- .nv.info                  --------------------------
	.section	.nv.info,"",@"SHT_CUDA_INFO"
	.align	4


	//----- nvinfo : EIATTR_REGCOUNT
	.align		4
        /*0000*/ 	.byte	0x04, 0x2f
        /*0002*/ 	.short	(.L_1 - .L_0)
	.align		4
.L_0:
        /*0004*/ 	.word	index@(gluon_wgmma)
        /*0008*/ 	.word	0x0000003a


	//----- nvinfo : EIATTR_FRAME_SIZE
	.align		4
.L_1:
        /*000c*/ 	.byte	0x04, 0x11
        /*000e*/ 	.short	(.L_3 - .L_2)
	.align		4
.L_2:
        /*0010*/ 	.word	index@(gluon_wgmma)
        /*0014*/ 	.word	0x00000000


	//----- nvinfo : EIATTR_MIN_STACK_SIZE
	.align		4
.L_3:
        /*0018*/ 	.byte	0x04, 0x12
        /*001a*/ 	.short	(.L_5 - .L_4)
	.align		4
.L_4:
        /*001c*/ 	.word	index@(gluon_wgmma)
        /*0020*/ 	.word	0x00000000
.L_5:


//--------------------- .nv.compat                --------------------------
	.section	.nv.compat,"",@"SHT_CUDA_COMPAT_INFO"
	.align	4
        /*0000*/ 	.byte	0x02, 0x09, 0x01, 0x00, 0x02, 0x02, 0x04, 0x00, 0x02, 0x05, 0x05, 0x00, 0x03, 0x07, 0x01, 0x01
        /*0010*/ 	.byte	0x02, 0x03, 0x03, 0x00, 0x02, 0x06, 0x01, 0x00, 0x04, 0x0b, 0x08, 0x00, 0x00, 0x00, 0x00, 0x00
        /*0020*/ 	.byte	0x00, 0x00, 0x00, 0x00


//--------------------- .nv.info.gluon_wgmma      --------------------------
	.section	.nv.info.gluon_wgmma,"",@"SHT_CUDA_INFO"
	.sectionflags	@""
	.align	4


	//----- nvinfo : EIATTR_CUDA_API_VERSION
	.align		4
        /*0000*/ 	.byte	0x04, 0x37
        /*0002*/ 	.short	(.L_7 - .L_6)
.L_6:
        /*0004*/ 	.word	0x00000082


	//----- nvinfo : EIATTR_KPARAM_INFO
	.align		4
.L_7:
        /*0008*/ 	.byte	0x04, 0x17
        /*000a*/ 	.short	(.L_9 - .L_8)
.L_8:
        /*000c*/ 	.word	0x00000000
        /*0010*/ 	.short	0x000a
        /*0012*/ 	.short	0x0048
        /*0014*/ 	.byte	0x00, 0xf4, 0x21, 0x00


	//----- nvinfo : EIATTR_KPARAM_INFO
	.align		4
.L_9:
        /*0018*/ 	.byte	0x04, 0x17
        /*001a*/ 	.short	(.L_11 - .L_10)
.L_10:
        /*001c*/ 	.word	0x00000000
        /*0020*/ 	.short	0x0009
        /*0022*/ 	.short	0x0040
        /*0024*/ 	.byte	0x00, 0xf4, 0x21, 0x00


	//----- nvinfo : EIATTR_KPARAM_INFO
	.align		4
.L_11:
        /*0028*/ 	.byte	0x04, 0x17
        /*002a*/ 	.short	(.L_13 - .L_12)
.L_12:
        /*002c*/ 	.word	0x00000000
        /*0030*/ 	.short	0x0008
        /*0032*/ 	.short	0x0038
        /*0034*/ 	.byte	0x00, 0xf0, 0x21, 0x00


	//----- nvinfo : EIATTR_KPARAM_INFO
	.align		4
.L_13:
        /*0038*/ 	.byte	0x04, 0x17
        /*003a*/ 	.short	(.L_15 - .L_14)
.L_14:
        /*003c*/ 	.word	0x00000000
        /*0040*/ 	.short	0x0007
        /*0042*/ 	.short	0x0030
        /*0044*/ 	.byte	0x00, 0xf0, 0x21, 0x00


	//----- nvinfo : EIATTR_KPARAM_INFO
	.align		4
.L_15:
        /*0048*/ 	.byte	0x04, 0x17
        /*004a*/ 	.short	(.L_17 - .L_16)
.L_16:
        /*004c*/ 	.word	0x00000000
        /*0050*/ 	.short	0x0006
        /*0052*/ 	.short	0x0028
        /*0054*/ 	.byte	0x00, 0xf0, 0x21, 0x00


	//----- nvinfo : EIATTR_KPARAM_INFO
	.align		4
.L_17:
        /*0058*/ 	.byte	0x04, 0x17
        /*005a*/ 	.short	(.L_19 - .L_18)
.L_18:
        /*005c*/ 	.word	0x00000000
        /*0060*/ 	.short	0x0005
        /*0062*/ 	.short	0x0020
        /*0064*/ 	.byte	0x00, 0xf0, 0x11, 0x00


	//----- nvinfo : EIATTR_KPARAM_INFO
	.align		4
.L_19:
        /*0068*/ 	.byte	0x04, 0x17
        /*006a*/ 	.short	(.L_21 - .L_20)
.L_20:
        /*006c*/ 	.word	0x00000000
        /*0070*/ 	.short	0x0004
        /*0072*/ 	.short	0x001c
        /*0074*/ 	.byte	0x00, 0xf0, 0x11, 0x00


	//----- nvinfo : EIATTR_KPARAM_INFO
	.align		4
.L_21:
        /*0078*/ 	.byte	0x04, 0x17
        /*007a*/ 	.short	(.L_23 - .L_22)
.L_22:
        /*007c*/ 	.word	0x00000000
        /*0080*/ 	.short	0x0003
        /*0082*/ 	.short	0x0018
        /*0084*/ 	.byte	0x00, 0xf0, 0x11, 0x00


	//----- nvinfo : EIATTR_KPARAM_INFO
	.align		4
.L_23:
        /*0088*/ 	.byte	0x04, 0x17
        /*008a*/ 	.short	(.L_25 - .L_24)
.L_24:
        /*008c*/ 	.word	0x00000000
        /*0090*/ 	.short	0x0002
        /*0092*/ 	.short	0x0010
        /*0094*/ 	.byte	0x00, 0xf4, 0x21, 0x00


	//----- nvinfo : EIATTR_KPARAM_INFO
	.align		4
.L_25:
        /*0098*/ 	.byte	0x04, 0x17
        /*009a*/ 	.short	(.L_27 - .L_26)
.L_26:
        /*009c*/ 	.word	0x00000000
        /*00a0*/ 	.short	0x0001
        /*00a2*/ 	.short	0x0008
        /*00a4*/ 	.byte	0x00, 0xf4, 0x21, 0x00


	//----- nvinfo : EIATTR_KPARAM_INFO
	.align		4
.L_27:
        /*00a8*/ 	.byte	0x04, 0x17
        /*00aa*/ 	.short	(.L_29 - .L_28)
.L_28:
        /*00ac*/ 	.word	0x00000000
        /*00b0*/ 	.short	0x0000
        /*00b2*/ 	.short	0x0000
        /*00b4*/ 	.byte	0x00, 0xf4, 0x21, 0x00


	//----- nvinfo : EIATTR_SPARSE_MMA_MASK
	.align		4
.L_29:
        /*00b8*/ 	.byte	0x03, 0x50
        /*00ba*/ 	.short	0x0000


	//----- nvinfo : EIATTR_MAXREG_COUNT
	.align		4
        /*00bc*/ 	.byte	0x03, 0x1b
        /*00be*/ 	.short	0x00ff


	//----- nvinfo : EIATTR_NUM_BARRIERS
	.align		4
        /*00c0*/ 	.byte	0x02, 0x4c
        /*00c2*/ 	.byte	0x01
	.zero		1


	//----- nvinfo : EIATTR_MERCURY_ISA_VERSION
	.align		4
        /*00c4*/ 	.byte	0x03, 0x5f
        /*00c6*/ 	.short	0x0101


	//----- nvinfo : EIATTR_INT_WARP_WIDE_INSTR_OFFSETS
	.align		4
        /*00c8*/ 	.byte	0x04, 0x31
        /*00ca*/ 	.short	(.L_31 - .L_30)


	//   ....[0]....
.L_30:
        /*00cc*/ 	.word	0x00001320


	//   ....[1]....
        /*00d0*/ 	.word	0x00001340


	//   ....[2]....
        /*00d4*/ 	.word	0x000013f0


	//   ....[3]....
        /*00d8*/ 	.word	0x000016c0


	//   ....[4]....
        /*00dc*/ 	.word	0x000016d0


	//   ....[5]....
        /*00e0*/ 	.word	0x00001740


	//   ....[6]....
        /*00e4*/ 	.word	0x00001750


	//   ....[7]....
        /*00e8*/ 	.word	0x00001d10


	//   ....[8]....
        /*00ec*/ 	.word	0x00001d20


	//----- nvinfo : EIATTR_COOP_GROUP_MASK_REGIDS
	.align		4
.L_31:
        /*00f0*/ 	.byte	0x04, 0x29
        /*00f2*/ 	.short	(.L_33 - .L_32)


	//   ....[0]....
.L_32:
        /*00f4*/ 	.word	0xffffffff


	//   ....[1]....
        /*00f8*/ 	.word	0xffffffff


	//   ....[2]....
        /*00fc*/ 	.word	0xffffffff


	//----- nvinfo : EIATTR_COOP_GROUP_INSTR_OFFSETS
	.align		4
.L_33:
        /*0100*/ 	.byte	0x04, 0x28
        /*0102*/ 	.short	(.L_35 - .L_34)


	//   ....[0]....
.L_34:
        /*0104*/ 	.word	0x00000150


	//   ....[1]....
        /*0108*/ 	.word	0x00000700


	//   ....[2]....
        /*010c*/ 	.word	0x00000cf0


	//----- nvinfo : EIATTR_MBARRIER_INSTR_OFFSETS
	.align		4
.L_35:
        /*0110*/ 	.byte	0x04, 0x39
        /*0112*/ 	.short	(.L_37 - .L_36)


	//   ....[0]....
.L_36:
        /*0114*/ 	.word	0x00001490
        /*0118*/ 	.word	0x000000ff
        /*011c*/ 	.word	0x0000c000
        /*0120*/ 	.short	0x0100
        /*0122*/ 	.byte	0x14
	.zero		1


	//   ....[1]....
        /*0124*/ 	.word	0x000014d0
        /*0128*/ 	.word	0x000000ff
        /*012c*/ 	.word	0x0000c008
        /*0130*/ 	.short	0x0100
        /*0132*/ 	.byte	0x14
	.zero		1


	//   ....[2]....
        /*0134*/ 	.word	0x00001800
        /*0138*/ 	.word	0x000000ff
        /*013c*/ 	.word	0x0000c000
        /*0140*/ 	.short	0x010a
        /*0142*/ 	.byte	0x12
	.zero		1


	//   ....[3]....
        /*0144*/ 	.word	0x00001b80
        /*0148*/ 	.word	0x000000ff
        /*014c*/ 	.word	0x0000c000
        /*0150*/ 	.short	0x0108
        /*0152*/ 	.byte	0x14
	.zero		1


	//   ....[4]....
        /*0154*/ 	.word	0x00001ca0
        /*0158*/ 	.word	0x000000ff
        /*015c*/ 	.word	0x0000c008
        /*0160*/ 	.short	0x0108
        /*0162*/ 	.byte	0x14
	.zero		1


	//   ....[5]....
        /*0164*/ 	.word	0x00001dd0
        /*0168*/ 	.word	0x000000ff
        /*016c*/ 	.word	0x0000c000
        /*0170*/ 	.short	0x010a
        /*0172*/ 	.byte	0x12
	.zero		1


	//----- nvinfo : EIATTR_NUM_MBARRIERS
	.align		4
.L_37:
        /*0174*/ 	.byte	0x03, 0x38
        /*0176*/ 	.short	0x0002


	//----- nvinfo : EIATTR_EXIT_INSTR_OFFSETS
	.align		4
        /*0178*/ 	.byte	0x04, 0x1c
        /*017a*/ 	.short	(.L_39 - .L_38)


	//   ....[0]....
.L_38:
        /*017c*/ 	.word	0x00001dc0


	//----- nvinfo : EIATTR_REQNTID
	.align		4
.L_39:
        /*0180*/ 	.byte	0x04, 0x10
        /*0182*/ 	.short	(.L_41 - .L_40)
.L_40:
        /*0184*/ 	.word	0x00000100
        /*0188*/ 	.word	0x00000001
        /*018c*/ 	.word	0x00000001


	//----- nvinfo : EIATTR_CRS_STACK_SIZE
	.align		4
.L_41:
        /*0190*/ 	.byte	0x04, 0x1e
        /*0192*/ 	.short	(.L_43 - .L_42)
.L_42:
        /*0194*/ 	.word	0x00000000


	//----- nvinfo : EIATTR_CBANK_PARAM_SIZE
	.align		4
.L_43:
        /*0198*/ 	.byte	0x03, 0x19
        /*019a*/ 	.short	0x0050


	//----- nvinfo : EIATTR_PARAM_CBANK
	.align		4
        /*019c*/ 	.byte	0x04, 0x0a
        /*019e*/ 	.short	(.L_45 - .L_44)
	.align		4
.L_44:
        /*01a0*/ 	.word	index@(.nv.constant0.gluon_wgmma)
        /*01a4*/ 	.short	0x0210
        /*01a6*/ 	.short	0x0050


	//----- nvinfo : EIATTR_SW_WAR
	.align		4
.L_45:
        /*01a8*/ 	.byte	0x04, 0x36
        /*01aa*/ 	.short	(.L_47 - .L_46)
.L_46:
        /*01ac*/ 	.word	0x00000008
.L_47:


//--------------------- .nv.callgraph             --------------------------
	.section	.nv.callgraph,"",@"SHT_CUDA_CALLGRAPH"
	.align	4
	.sectionentsize	8
	.align		4
        /*0000*/ 	.word	0x00000000
	.align		4
        /*0004*/ 	.word	0xffffffff
	.align		4
        /*0008*/ 	.word	0x00000000
	.align		4
        /*000c*/ 	.word	0xfffffffe
	.align		4
        /*0010*/ 	.word	0x00000000
	.align		4
        /*0014*/ 	.word	0xfffffffd
	.align		4
        /*0018*/ 	.word	0x00000000
	.align		4
        /*001c*/ 	.word	0xfffffffc


//--------------------- .text.gluon_wgmma         --------------------------
	.section	.text.gluon_wgmma,"ax",@progbits
	.align	128
        .global         gluon_wgmma
        .type           gluon_wgmma,@function
        .size           gluon_wgmma,(.L_x_52 - gluon_wgmma)
        .other          gluon_wgmma,@"STO_CUDA_ENTRY STV_DEFAULT"
gluon_wgmma:
.text.gluon_wgmma:
[----:B------:R-:W-:Y:S01]  /*0000*/  LDC R1, c[0x0][0x28] ;  /* 0x00000a00ff017b82 */ /* 0x000fe20000000800 */
[----:B------:R-:W1:Y:S07]  /*0010*/  S2R R0, SR_TID.X ;  /* 0x0000000000007919 */ /* 0x000e6e0000002100 */
[----:B------:R-:W2:Y:S01]  /*0020*/  S2UR UR4, SR_CgaCtaId ;  /* 0x00000000000479c3 */ /* 0x000ea20000008800 */
[----:B------:R-:W-:Y:S01]  /*0030*/  UMOV UR20, 0x400 ;  /* 0x0000040000147882 */ /* 0x000fe20000000000 */
[----:B------:R-:W-:Y:S01]  /*0040*/  ULDC UR6, c[0x0][0xc] ;  /* 0x0000030000067ab9 */ /* 0x000fe20000000800 */
[----:B------:R-:W-:Y:S01]  /*0050*/  ULDC.64 UR26, c[0x0][0x250] ;  /* 0x00009400001a7ab9 */ /* 0x000fe20000000a00 */
[----:B------:R-:W-:Y:S04]  /*0060*/  BSSY B0, `(.L_x_0) ;  /* 0x000001f000007945 */ /* 0x000fe80003800000 */
[----:B------:R-:W3:Y:S08]  /*0070*/  LDC R2, c[0x0][0x228] ;  /* 0x00008a00ff027b82 */ /* 0x000ef00000000800 */
[----:B------:R-:W4:Y:S08]  /*0080*/  LDC R8, c[0x0][0x230] ;  /* 0x00008c00ff087b82 */ /* 0x000f300000000800 */
[----:B------:R-:W-:Y:S01]  /*0090*/  S2UR UR32, SR_CTAID.Y ;  /* 0x00000000002079c3 */ /* 0x000fe20000002600 */
[----:B--2---:R-:W-:-:S03]  /*00a0*/  ULEA UR20, UR4, UR20, 0x18 ;  /* 0x0000001404147291 */ /* 0x004fc6000f8ec03f */
[----:B------:R-:W-:Y:S01]  /*00b0*/  ULDC UR4, c[0x0][0x10] ;  /* 0x0000040000047ab9 */ /* 0x000fe20000000800 */
[----:B-1----:R-:W-:-:S03]  /*00c0*/  LOP3.LUT R6, R0, 0xff, RZ, 0xc0, !PT ;  /* 0x000000ff00067812 */ /* 0x002fc600078ec0ff */
[----:B------:R-:W1:Y:S01]  /*00d0*/  S2UR UR5, SR_CTAID.Z ;  /* 0x00000000000579c3 */ /* 0x000e620000002700 */
[----:B---3--:R-:W-:Y:S01]  /*00e0*/  VIADD R2, R2, 0xffffffff ;  /* 0xffffffff02027836 */ /* 0x008fe20000000000 */
[C---:B------:R-:W-:Y:S02]  /*00f0*/  ISETP.GE.U32.AND P0, PT, R6.reuse, 0x20, PT ;  /* 0x000000200600780c */ /* 0x040fe40003f06070 */
[C---:B------:R-:W-:Y:S02]  /*0100*/  ISETP.NE.U32.AND P2, PT, R6.reuse, RZ, PT ;  /* 0x000000ff0600720c */ /* 0x040fe40003f45070 */
[----:B------:R-:W-:Y:S02]  /*0110*/  LEA R11, R6, UR20, 0x2 ;  /* 0x00000014060b7c11 */ /* 0x000fe4000f8e10ff */
[----:B------:R-:W2:Y:S01]  /*0120*/  S2UR UR33, SR_CTAID.X ;  /* 0x00000000002179c3 */ /* 0x000ea20000002500 */
[----:B----4-:R-:W-:-:S06]  /*0130*/  VIADD R9, R8, 0xffffffff ;  /* 0xffffffff08097836 */ /* 0x010fcc0000000000 */
[----:B------:R3:W-:Y:S01]  /*0140*/  @!P0 STS [R11], RZ ;  /* 0x000000ff0b008388 */ /* 0x0007e20000000800 */
[----:B------:R-:W-:-:S03]  /*0150*/  NOP ;  /* 0x0000000000007918 */ /* 0x000fc60000000000 */
[----:B------:R3:W-:Y:S01]  /*0160*/  @!P2 STS [UR20+0x24], R2 ;  /* 0x00002402ff00a988 */ /* 0x0007e20008000814 */
[----:B-1----:R-:W-:-:S03]  /*0170*/  UIMAD UR4, UR5, UR4, UR32 ;  /* 0x00000004050472a4 */ /* 0x002fc6000f8e0220 */
[----:B------:R3:W-:Y:S01]  /*0180*/  @!P2 STS [UR20+0x20], R9 ;  /* 0x00002009ff00a988 */ /* 0x0007e20008000814 */
[----:B--2---:R-:W-:-:S04]  /*0190*/  UIMAD UR4, UR4, UR6, UR33 ;  /* 0x00000006040472a4 */ /* 0x004fc8000f8e0221 */
[----:B------:R-:W-:-:S03]  /*01a0*/  UIMAD UR5, UR4, 0x180, URZ ;  /* 0x00000180040578a4 */ /* 0x000fc6000f8e023f */
[----:B------:R-:W-:Y:S01]  /*01b0*/  UMOV UR4, URZ ;  /* 0x0000003f00047c82 */ /* 0x000fe20008000000 */
[----:B------:R-:W-:-:S04]  /*01c0*/  UIADD3 UR22, UP0, UR5, UR26, URZ ;  /* 0x0000001a05167290 */ /* 0x000fc8000ff1e03f */
[----:B------:R-:W-:Y:S01]  /*01d0*/  ULEA.HI.X.SX32 UR23, UR5, UR27, 0x1, UP0 ;  /* 0x0000001b05177291 */ /* 0x000fe200080f0e3f */
[----:B---3--:R-:W-:Y:S11]  /*01e0*/  @P2 BRA `(.L_x_1) ;  /* 0x0000000000182947 */ /* 0x008ff60003800000 */
[----:B------:R-:W1:Y:S01]  /*01f0*/  LDS R3, [UR20+0x8] ;  /* 0x00000814ff037984 */ /* 0x000e620008000800 */
[----:B------:R-:W2:Y:S01]  /*0200*/  LDC.64 R12, c[0x0][0x210] ;  /* 0x00008400ff0c7b82 */ /* 0x000ea20000000a00 */
[----:B------:R-:W-:Y:S02]  /*0210*/  IMAD.MOV.U32 R4, RZ, RZ, 0x70 ;  /* 0x00000070ff047424 */ /* 0x000fe400078e00ff */
[----:B--2---:R2:W-:Y:S03]  /*0220*/  STS.64 [UR20], R12 ;  /* 0x0000000cff007988 */ /* 0x0045e60008000a14 */
[----:B-1----:R-:W-:-:S05]  /*0230*/  LOP3.LUT R3, R3, 0x10, R4, 0xd8, !PT ;  /* 0x0000001003037812 */ /* 0x002fca00078ed804 */
[----:B------:R2:W-:Y:S02]  /*0240*/  STS [UR20+0x8], R3 ;  /* 0x00000803ff007988 */ /* 0x0005e40008000814 */
.L_x_1:
[----:B------:R-:W-:Y:S05]  /*0250*/  BSYNC B0 ;  /* 0x0000000000007941 */ /* 0x000fea0003800000 */
.L_x_0:
[----:B------:R-:W-:Y:S04]  /*0260*/  BSSY B0, `(.L_x_2) ;  /* 0x000000a000007945 */ /* 0x000fe80003800000 */
[----:B------:R-:W-:Y:S05]  /*0270*/  @P2 BRA `(.L_x_3) ;  /* 0x0000000000202947 */ /* 0x000fea0003800000 */
[----:B--2---:R-:W1:Y:S01]  /*0280*/  LDS R3, [UR20+0x34] ;  /* 0x00003414ff037984 */ /* 0x004e620008000800 */
[----:B------:R-:W-:Y:S02]  /*0290*/  IMAD.MOV.U32 R4, RZ, RZ, 0x3f000000 ;  /* 0x3f000000ff047424 */ /* 0x000fe400078e00ff */
[----:B------:R-:W-:Y:S01]  /*02a0*/  @!P2 IMAD.MOV.U32 R5, RZ, RZ, 0x3f ;  /* 0x0000003fff05a424 */ /* 0x000fe200078e00ff */
[----:B------:R-:W2:Y:S02]  /*02b0*/  @!P2 LDS R10, [UR20+0x38] ;  /* 0x00003814ff0aa984 */ /* 0x000ea40008000800 */
[----:B-1----:R-:W-:Y:S02]  /*02c0*/  LOP3.LUT R3, R3, 0xff000000, R4, 0xb8, !PT ;  /* 0xff00000003037812 */ /* 0x002fe400078eb804 */
[----:B--2---:R-:W-:-:S03]  /*02d0*/  @!P2 LOP3.LUT R4, R10, 0xff, R5, 0xb8, !PT ;  /* 0x000000ff0a04a812 */ /* 0x004fc600078eb805 */
[----:B------:R1:W-:Y:S04]  /*02e0*/  STS [UR20+0x34], R3 ;  /* 0x00003403ff007988 */ /* 0x0003e80008000814 */
[----:B------:R1:W-:Y:S02]  /*02f0*/  @!P2 STS [UR20+0x38], R4 ;  /* 0x00003804ff00a988 */ /* 0x0003e40008000814 */
.L_x_3:
[----:B------:R-:W-:Y:S05]  /*0300*/  BSYNC B0 ;  /* 0x0000000000007941 */ /* 0x000fea0003800000 */
.L_x_2:
[----:B------:R-:W-:Y:S04]  /*0310*/  BSSY B0, `(.L_x_4) ;  /* 0x000000e000007945 */ /* 0x000fe80003800000 */
[----:B------:R-:W-:Y:S05]  /*0320*/  @P2 BRA `(.L_x_5) ;  /* 0x0000000000302947 */ /* 0x000fea0003800000 */
[----:B-1----:R-:W1:Y:S01]  /*0330*/  LDS R4, [UR20+0x34] ;  /* 0x00003414ff047984 */ /* 0x002e620008000800 */
[----:B--2---:R-:W2:Y:S03]  /*0340*/  LDC.64 R12, c[0x0][0x238] ;  /* 0x00008e00ff0c7b82 */ /* 0x004ea60000000a00 */
[----:B------:R-:W3:Y:S01]  /*0350*/  LDS R3, [UR20+0x1c] ;  /* 0x00001c14ff037984 */ /* 0x000ee20008000800 */
[C---:B--2---:R-:W-:Y:S01]  /*0360*/  SHF.L.U64.HI R10, R12.reuse, 0x1, R13 ;  /* 0x000000010c0a7819 */ /* 0x044fe2000001020d */
[----:B------:R-:W-:-:S03]  /*0370*/  IMAD.SHL.U32 R5, R12, 0x2, RZ ;  /* 0x000000020c057824 */ /* 0x000fc600078e00ff */
[--C-:B------:R-:W-:Y:S02]  /*0380*/  SHF.R.U32.HI R12, RZ, 0x4, R10.reuse ;  /* 0x00000004ff0c7819 */ /* 0x100fe4000001160a */
[----:B------:R-:W-:-:S05]  /*0390*/  SHF.R.U64 R5, R5, 0x4, R10 ;  /* 0x0000000405057819 */ /* 0x000fca000000120a */
[----:B------:R4:W-:Y:S01]  /*03a0*/  STS [UR20+0xc], R5 ;  /* 0x00000c05ff007988 */ /* 0x0009e20008000814 */
[----:B-1----:R-:W-:Y:S02]  /*03b0*/  LOP3.LUT R4, R4, 0x7, RZ, 0xb8, !PT ;  /* 0x0000000704047812 */ /* 0x002fe400078eb8ff */
[----:B---3--:R-:W-:-:S03]  /*03c0*/  LOP3.LUT R3, R3, 0xf, R12, 0xb8, !PT ;  /* 0x0000000f03037812 */ /* 0x008fc600078eb80c */
[----:B------:R4:W-:Y:S04]  /*03d0*/  STS [UR20+0x34], R4 ;  /* 0x00003404ff007988 */ /* 0x0009e80008000814 */
[----:B------:R4:W-:Y:S02]  /*03e0*/  STS [UR20+0x1c], R3 ;  /* 0x00001c03ff007988 */ /* 0x0009e40008000814 */
.L_x_5:
[----:B------:R-:W-:Y:S05]  /*03f0*/  BSYNC B0 ;  /* 0x0000000000007941 */ /* 0x000fea0003800000 */
.L_x_4:
[----:B------:R-:W-:Y:S04]  /*0400*/  BSSY B1, `(.L_x_6) ;  /* 0x000001a000017945 */ /* 0x000fe80003800000 */
[----:B------:R-:W-:Y:S04]  /*0410*/  BSSY B0, `(.L_x_7) ;  /* 0x0000015000007945 */ /* 0x000fe80003800000 */
[----:B------:R-:W-:Y:S05]  /*0420*/  @P2 BRA `(.L_x_8) ;  /* 0x0000000000202947 */ /* 0x000fea0003800000 */
[----:B-12-4-:R-:W1:Y:S02]  /*0430*/  LDS R3, [UR20+0x34] ;  /* 0x00003414ff037984 */ /* 0x016e640008000800 */
[----:B-1----:R-:W-:-:S05]  /*0440*/  LOP3.LUT R3, R3, 0x38, RZ, 0xb8, !PT ;  /* 0x0000003803037812 */ /* 0x002fca00078eb8ff */
[----:B------:R1:W-:Y:S01]  /*0450*/  STS [UR20+0x34], R3 ;  /* 0x00003403ff007988 */ /* 0x0003e20008000814 */
[----:B------:R-:W-:Y:S05]  /*0460*/  @P2 BRA `(.L_x_9) ;  /* 0x0000000000202947 */ /* 0x000fea0003800000 */
[----:B-1----:R-:W1:Y:S01]  /*0470*/  LDS R3, [UR20+0x8] ;  /* 0x00000814ff037984 */ /* 0x002e620008000800 */
[----:B------:R-:W-:-:S05]  /*0480*/  IMAD.MOV.U32 R4, RZ, RZ, 0x780 ;  /* 0x00000780ff047424 */ /* 0x000fca00078e00ff */
[----:B-1----:R-:W-:-:S05]  /*0490*/  LOP3.LUT R3, R3, 0x300, R4, 0xd8, !PT ;  /* 0x0000030003037812 */ /* 0x002fca00078ed804 */
[----:B------:R3:W-:Y:S02]  /*04a0*/  STS [UR20+0x8], R3 ;  /* 0x00000803ff007988 */ /* 0x0007e40008000814 */
.L_x_8:
[----:B------:R-:W-:Y:S05]  /*04b0*/  @P2 BRA `(.L_x_10) ;  /* 0x0000000000282947 */ /* 0x000fea0003800000 */
[----:B-1234-:R-:W1:Y:S02]  /*04c0*/  LDS R3, [UR20+0x8] ;  /* 0x00000814ff037984 */ /* 0x01ee640008000800 */
[----:B-1----:R-:W-:-:S05]  /*04d0*/  LOP3.LUT R3, R3, 0x1800, RZ, 0xb8, !PT ;  /* 0x0000180003037812 */ /* 0x002fca00078eb8ff */
[----:B------:R2:W-:Y:S02]  /*04e0*/  STS [UR20+0x8], R3 ;  /* 0x00000803ff007988 */ /* 0x0005e40008000814 */
.L_x_9:
[----:B------:R-:W-:Y:S05]  /*04f0*/  @P2 BREAK B0 ;  /* 0x0000000000002942 */ /* 0x000fea0003800000 */
[----:B------:R-:W-:Y:S05]  /*0500*/  @P2 BRA `(.L_x_11) ;  /* 0x0000000000242947 */ /* 0x000fea0003800000 */
[----:B------:R-:W3:Y:S01]  /*0510*/  LDS R4, [UR20+0x8] ;  /* 0x00000814ff047984 */ /* 0x000ee20008000800 */
[----:B-12---:R-:W-:-:S05]  /*0520*/  IMAD.MOV.U32 R3, RZ, RZ, 0x6000 ;  /* 0x00006000ff037424 */ /* 0x006fca00078e00ff */
[----:B---3--:R-:W-:-:S04]  /*0530*/  LOP3.LUT R3, R4, 0x6000, R3, 0xd8, !PT ;  /* 0x0000600004037812 */ /* 0x008fc800078ed803 */
[----:B------:R-:W-:-:S05]  /*0540*/  LOP3.LUT R3, R3, 0x400000, RZ, 0xb8, !PT ;  /* 0x0040000003037812 */ /* 0x000fca00078eb8ff */
[----:B------:R5:W-:Y:S02]  /*0550*/  STS [UR20+0x8], R3 ;  /* 0x00000803ff007988 */ /* 0x000be40008000814 */
.L_x_10:
[----:B------:R-:W-:Y:S05]  /*0560*/  BSYNC B0 ;  /* 0x0000000000007941 */ /* 0x000fea0003800000 */
.L_x_7:
[----:B-12345:R-:W1:Y:S02]  /*0570*/  @!P2 LDS R3, [UR20+0x8] ;  /* 0x00000814ff03a984 */ /* 0x03ee640008000800 */
[----:B-1----:R-:W-:-:S05]  /*0580*/  @!P2 LOP3.LUT R3, R3, 0x8000, RZ, 0xb8, !PT ;  /* 0x000080000303a812 */ /* 0x002fca00078eb8ff */
[----:B------:R3:W-:Y:S02]  /*0590*/  @!P2 STS [UR20+0x8], R3 ;  /* 0x00000803ff00a988 */ /* 0x0007e40008000814 */
.L_x_11:
[----:B------:R-:W-:Y:S05]  /*05a0*/  BSYNC B1 ;  /* 0x0000000000017941 */ /* 0x000fea0003800000 */
.L_x_6:
[----:B------:R-:W-:Y:S05]  /*05b0*/  WARPSYNC.ALL ;  /* 0x0000000000007948 */ /* 0x000fea0003800000 */
[----:B------:R-:W-:Y:S05]  /*05c0*/  @P0 BRA `(.L_x_12) ;  /* 0x0000000000280947 */ /* 0x000fea0003800000 */
[----:B-123--:R-:W1:Y:S01]  /*05d0*/  S2R R3, SR_LANEID ;  /* 0x0000000000037919 */ /* 0x00ee620000000000 */
[----:B------:R-:W-:Y:S05]  /*05e0*/  WARPSYNC.ALL ;  /* 0x0000000000007948 */ /* 0x000fea0003800000 */
[----:B-1----:R-:W-:-:S05]  /*05f0*/  IMAD.SHL.U32 R3, R3, 0x4, RZ ;  /* 0x0000000403037824 */ /* 0x002fca00078e00ff */
[----:B------:R-:W1:Y:S01]  /*0600*/  LDS R7, [R3+UR20] ;  /* 0x0000001403077984 */ /* 0x000e620008000800 */
[----:B------:R-:W-:-:S05]  /*0610*/  IADD3 R4, P1, R3, UR22, RZ ;  /* 0x0000001603047c10 */ /* 0x000fca000ff3e0ff */
[----:B------:R-:W-:-:S05]  /*0620*/  IMAD.X R5, RZ, RZ, UR23, P1 ;  /* 0x00000017ff057e24 */ /* 0x000fca00088e06ff */
[----:B-1----:R4:W5:Y:S01]  /*0630*/  ATOMG.E.EXCH.STRONG.GPU PT, RZ, [R4], R7 ;  /* 0x0000000704ff73a8 */ /* 0x00296200041ee100 */
[----:B------:R-:W-:-:S04]  /*0640*/  DEPBAR {5,4,3,2,1,0} ;  /* 0x0000003f0000791a */ /* 0x000fc80000000000 */
[----:B------:R4:W-:Y:S01]  /*0650*/  UTMACCTL.IV [UR22] ;  /* 0x00000000160079b9 */ /* 0x0009e20008000000 */
[----:B------:R-:W-:Y:S01]  /*0660*/  NOP ;  /* 0x0000000000007918 */ /* 0x000fe20000000000 */
.L_x_12:
[----:B------:R-:W-:Y:S05]  /*0670*/  @P0 BRA `(.L_x_13) ;  /* 0x00000000000c0947 */ /* 0x000fea0003800000 */
[----:B------:R0:W-:Y:S01]  /*0680*/  UTMACMDFLUSH ;  /* 0x00000000000079b7 */ /* 0x0001e20000000000 */
[----:B------:R-:W-:Y:S05]  /*0690*/  @P0 BRA `(.L_x_13) ;  /* 0x0000000000040947 */ /* 0x000fea0003800000 */
[----:B------:R-:W-:-:S04]  /*06a0*/  DEPBAR.LE SB0, 0x0 ;  /* 0x000080000000791a */ /* 0x000fc80000000000 */
.L_x_13:
[----:B------:R-:W-:Y:S05]  /*06b0*/  WARPSYNC.ALL ;  /* 0x0000000000007948 */ /* 0x000fea0003800000 */
[----:B-----5:R-:W-:Y:S06]  /*06c0*/  BAR.SYNC.DEFER_BLOCKING 0x0 ;  /* 0x0000000000007b1d */ /* 0x020fec0000010000 */
[----:B------:R-:W-:Y:S02]  /*06d0*/  BSSY B1, `(.L_x_14) ;  /* 0x000000b000017945 */ /* 0x000fe40003800000 */
[----:B------:R-:W-:Y:S06]  /*06e0*/  BAR.SYNC.DEFER_BLOCKING 0x0 ;  /* 0x0000000000007b1d */ /* 0x000fec0000010000 */
[----:B------:R5:W-:Y:S01]  /*06f0*/  @!P0 STS [R11], RZ ;  /* 0x000000ff0b008388 */ /* 0x000be20000000800 */
[----:B------:R-:W-:Y:S01]  /*0700*/  NOP ;  /* 0x0000000000007918 */ /* 0x000fe20000000000 */
[----:B------:R-:W-:Y:S05]  /*0710*/  @P2 BRA `(.L_x_15) ;  /* 0x0000000000182947 */ /* 0x000fea0003800000 */
[----:B-123--:R-:W1:Y:S01]  /*0720*/  LDS R3, [UR20+0x8] ;  /* 0x00000814ff037984 */ /* 0x00ee620008000800 */
[----:B------:R-:W2:Y:S01]  /*0730*/  LDC.64 R12, c[0x0][0x218] ;  /* 0x00008600ff0c7b82 */ /* 0x000ea20000000a00 */
[----:B----4-:R-:W-:Y:S02]  /*0740*/  IMAD.MOV.U32 R4, RZ, RZ, 0x70 ;  /* 0x00000070ff047424 */ /* 0x010fe400078e00ff */
[----:B--2---:R2:W-:Y:S03]  /*0750*/  STS.64 [UR20], R12 ;  /* 0x0000000cff007988 */ /* 0x0045e60008000a14 */
[----:B-1----:R-:W-:-:S05]  /*0760*/  LOP3.LUT R3, R3, 0x10, R4, 0xd8, !PT ;  /* 0x0000001003037812 */ /* 0x002fca00078ed804 */
[----:B------:R2:W-:Y:S02]  /*0770*/  STS [UR20+0x8], R3 ;  /* 0x00000803ff007988 */ /* 0x0005e40008000814 */
.L_x_15:
[----:B----4-:R-:W-:Y:S05]  /*0780*/  BSYNC B1 ;  /* 0x0000000000017941 */ /* 0x010fea0003800000 */
.L_x_14:
[----:B------:R-:W-:Y:S04]  /*0790*/  BSSY B2, `(.L_x_16) ;  /* 0x000000f000027945 */ /* 0x000fe80003800000 */
[----:B------:R-:W-:Y:S04]  /*07a0*/  BSSY B1, `(.L_x_17) ;  /* 0x000000c000017945 */ /* 0x000fe80003800000 */
[----:B------:R-:W-:Y:S05]  /*07b0*/  @P2 BRA `(.L_x_18) ;  /* 0x0000000000282947 */ /* 0x000fea0003800000 */
[----:B-123--:R-:W1:Y:S01]  /*07c0*/  LDS R3, [UR20+0x34] ;  /* 0x00003414ff037984 */ /* 0x00ee620008000800 */
[----:B------:R-:W-:Y:S01]  /*07d0*/  IMAD.MOV.U32 R4, RZ, RZ, 0x3f000000 ;  /* 0x3f000000ff047424 */ /* 0x000fe200078e00ff */
[----:B------:R-:W-:Y:S05]  /*07e0*/  @P2 BREAK B1 ;  /* 0x0000000000012942 */ /* 0x000fea0003800000 */
[----:B-1----:R-:W-:-:S05]  /*07f0*/  LOP3.LUT R3, R3, 0xff000000, R4, 0xb8, !PT ;  /* 0xff00000003037812 */ /* 0x002fca00078eb804 */
[----:B------:R1:W-:Y:S01]  /*0800*/  STS [UR20+0x34], R3 ;  /* 0x00003403ff007988 */ /* 0x0003e20008000814 */
[----:B------:R-:W-:Y:S05]  /*0810*/  @P2 BRA `(.L_x_19) ;  /* 0x0000000000182947 */ /* 0x000fea0003800000 */
[----:B------:R-:W2:Y:S01]  /*0820*/  LDS R4, [UR20+0x38] ;  /* 0x00003814ff047984 */ /* 0x000ea20008000800 */
[----:B-1----:R-:W-:-:S05]  /*0830*/  IMAD.MOV.U32 R3, RZ, RZ, 0x7f ;  /* 0x0000007fff037424 */ /* 0x002fca00078e00ff */
[----:B--2---:R-:W-:-:S05]  /*0840*/  LOP3.LUT R3, R4, 0xff, R3, 0xb8, !PT ;  /* 0x000000ff04037812 */ /* 0x004fca00078eb803 */
[----:B------:R4:W-:Y:S02]  /*0850*/  STS [UR20+0x38], R3 ;  /* 0x00003803ff007988 */ /* 0x0009e40008000814 */
.L_x_18:
[----:B------:R-:W-:Y:S05]  /*0860*/  BSYNC B1 ;  /* 0x0000000000017941 */ /* 0x000fea0003800000 */
.L_x_17:
[----:B------:R1:W-:Y:S02]  /*0870*/  @!P2 STS [UR20+0x20], R9 ;  /* 0x00002009ff00a988 */ /* 0x0003e40008000814 */
.L_x_19:
[----:B------:R-:W-:Y:S05]  /*0880*/  BSYNC B2 ;  /* 0x0000000000027941 */ /* 0x000fea0003800000 */
.L_x_16:
[----:B------:R-:W-:Y:S05]  /*0890*/  WARPSYNC.ALL ;  /* 0x0000000000007948 */ /* 0x000fea0003800000 */
[----:B-1234-:R-:W1:Y:S01]  /*08a0*/  LDC R3, c[0x0][0x22c] ;  /* 0x00008b00ff037b82 */ /* 0x01ee620000000800 */
[----:B------:R-:W-:Y:S01]  /*08b0*/  BSSY B2, `(.L_x_20) ;  /* 0x0000010000027945 */ /* 0x000fe20003800000 */
[----:B-1----:R-:W-:-:S05]  /*08c0*/  VIADD R3, R3, 0xffffffff ;  /* 0xffffffff03037836 */ /* 0x002fca0000000000 */
[----:B------:R1:W-:Y:S01]  /*08d0*/  @!P2 STS [UR20+0x24], R3 ;  /* 0x00002403ff00a988 */ /* 0x0003e20008000814 */
[----:B------:R-:W-:Y:S05]  /*08e0*/  @P2 BRA `(.L_x_21) ;  /* 0x0000000000302947 */ /* 0x000fea0003800000 */
[----:B------:R-:W2:Y:S01]  /*08f0*/  LDS R5, [UR20+0x34] ;  /* 0x00003414ff057984 */ /* 0x000ea20008000800 */
[----:B------:R-:W3:Y:S03]  /*0900*/  LDC.64 R12, c[0x0][0x240] ;  /* 0x00009000ff0c7b82 */ /* 0x000ee60000000a00 */
[----:B------:R-:W4:Y:S01]  /*0910*/  LDS R4, [UR20+0x1c] ;  /* 0x00001c14ff047984 */ /* 0x000f220008000800 */
[C---:B---3--:R-:W-:Y:S01]  /*0920*/  SHF.L.U64.HI R10, R12.reuse, 0x1, R13 ;  /* 0x000000010c0a7819 */ /* 0x048fe2000001020d */
[----:B------:R-:W-:-:S03]  /*0930*/  IMAD.SHL.U32 R7, R12, 0x2, RZ ;  /* 0x000000020c077824 */ /* 0x000fc600078e00ff */
[--C-:B------:R-:W-:Y:S02]  /*0940*/  SHF.R.U32.HI R9, RZ, 0x4, R10.reuse ;  /* 0x00000004ff097819 */ /* 0x100fe4000001160a */
[----:B------:R-:W-:-:S05]  /*0950*/  SHF.R.U64 R7, R7, 0x4, R10 ;  /* 0x0000000407077819 */ /* 0x000fca000000120a */
[----:B------:R3:W-:Y:S01]  /*0960*/  STS [UR20+0xc], R7 ;  /* 0x00000c07ff007988 */ /* 0x0007e20008000814 */
[----:B--2---:R-:W-:Y:S02]  /*0970*/  LOP3.LUT R5, R5, 0x7, RZ, 0xb8, !PT ;  /* 0x0000000705057812 */ /* 0x004fe400078eb8ff */
[----:B----4-:R-:W-:-:S03]  /*0980*/  LOP3.LUT R4, R4, 0xf, R9, 0xb8, !PT ;  /* 0x0000000f04047812 */ /* 0x010fc600078eb809 */
[----:B------:R3:W-:Y:S04]  /*0990*/  STS [UR20+0x34], R5 ;  /* 0x00003405ff007988 */ /* 0x0007e80008000814 */
[----:B------:R3:W-:Y:S02]  /*09a0*/  STS [UR20+0x1c], R4 ;  /* 0x00001c04ff007988 */ /* 0x0007e40008000814 */
.L_x_21:
[----:B------:R-:W-:Y:S05]  /*09b0*/  BSYNC B2 ;  /* 0x0000000000027941 */ /* 0x000fea0003800000 */
.L_x_20:
[----:B------:R-:W-:Y:S04]  /*09c0*/  BSSY B3, `(.L_x_22) ;  /* 0x000001a000037945 */ /* 0x000fe80003800000 */
[----:B------:R-:W-:Y:S04]  /*09d0*/  BSSY B2, `(.L_x_23) ;  /* 0x0000015000027945 */ /* 0x000fe80003800000 */
[----:B------:R-:W-:Y:S05]  /*09e0*/  @P2 BRA `(.L_x_24) ;  /* 0x0000000000202947 */ /* 0x000fea0003800000 */
[----:B---3--:R-:W2:Y:S02]  /*09f0*/  LDS R4, [UR20+0x34] ;  /* 0x00003414ff047984 */ /* 0x008ea40008000800 */
[----:B--2---:R-:W-:-:S05]  /*0a00*/  LOP3.LUT R4, R4, 0x38, RZ, 0xb8, !PT ;  /* 0x0000003804047812 */ /* 0x004fca00078eb8ff */
[----:B------:R2:W-:Y:S01]  /*0a10*/  STS [UR20+0x34], R4 ;  /* 0x00003404ff007988 */ /* 0x0005e20008000814 */
[----:B------:R-:W-:Y:S05]  /*0a20*/  @P2 BRA `(.L_x_25) ;  /* 0x0000000000202947 */ /* 0x000fea0003800000 */
[----:B--2---:R-:W2:Y:S01]  /*0a30*/  LDS R4, [UR20+0x8] ;  /* 0x00000814ff047984 */ /* 0x004ea20008000800 */
[----:B------:R-:W-:-:S05]  /*0a40*/  IMAD.MOV.U32 R5, RZ, RZ, 0x780 ;  /* 0x00000780ff057424 */ /* 0x000fca00078e00ff */
[----:B--2---:R-:W-:-:S05]  /*0a50*/  LOP3.LUT R4, R4, 0x300, R5, 0xd8, !PT ;  /* 0x0000030004047812 */ /* 0x004fca00078ed805 */
[----:B------:R2:W-:Y:S02]  /*0a60*/  STS [UR20+0x8], R4 ;  /* 0x00000804ff007988 */ /* 0x0005e40008000814 */
.L_x_24:
[----:B------:R-:W-:Y:S05]  /*0a70*/  @P2 BRA `(.L_x_26) ;  /* 0x0000000000282947 */ /* 0x000fea0003800000 */
[----:B--23--:R-:W2:Y:S02]  /*0a80*/  LDS R4, [UR20+0x8] ;  /* 0x00000814ff047984 */ /* 0x00cea40008000800 */
[----:B--2---:R-:W-:-:S05]  /*0a90*/  LOP3.LUT R4, R4, 0x1800, RZ, 0xb8, !PT ;  /* 0x0000180004047812 */ /* 0x004fca00078eb8ff */
[----:B------:R3:W-:Y:S02]  /*0aa0*/  STS [UR20+0x8], R4 ;  /* 0x00000804ff007988 */ /* 0x0007e40008000814 */
.L_x_25:
[----:B------:R-:W-:Y:S05]  /*0ab0*/  @P2 BREAK B2 ;  /* 0x0000000000022942 */ /* 0x000fea0003800000 */
[----:B------:R-:W-:Y:S05]  /*0ac0*/  @P2 BRA `(.L_x_27) ;  /* 0x0000000000242947 */ /* 0x000fea0003800000 */
[----:B--23--:R-:W2:Y:S01]  /*0ad0*/  LDS R4, [UR20+0x8] ;  /* 0x00000814ff047984 */ /* 0x00cea20008000800 */
[----:B------:R-:W-:-:S05]  /*0ae0*/  IMAD.MOV.U32 R5, RZ, RZ, 0x6000 ;  /* 0x00006000ff057424 */ /* 0x000fca00078e00ff */
[----:B--2---:R-:W-:-:S04]  /*0af0*/  LOP3.LUT R4, R4, 0x6000, R5, 0xd8, !PT ;  /* 0x0000600004047812 */ /* 0x004fc800078ed805 */
[----:B------:R-:W-:-:S05]  /*0b00*/  LOP3.LUT R4, R4, 0x400000, RZ, 0xb8, !PT ;  /* 0x0040000004047812 */ /* 0x000fca00078eb8ff */
[----:B------:R4:W-:Y:S02]  /*0b10*/  STS [UR20+0x8], R4 ;  /* 0x00000804ff007988 */ /* 0x0009e40008000814 */
.L_x_26:
[----:B------:R-:W-:Y:S05]  /*0b20*/  BSYNC B2 ;  /* 0x0000000000027941 */ /* 0x000fea0003800000 */
.L_x_23:
[----:B--234-:R-:W2:Y:S02]  /*0b30*/  @!P2 LDS R4, [UR20+0x8] ;  /* 0x00000814ff04a984 */ /* 0x01cea40008000800 */
[----:B--2---:R-:W-:-:S05]  /*0b40*/  @!P2 LOP3.LUT R4, R4, 0x8000, RZ, 0xb8, !PT ;  /* 0x000080000404a812 */ /* 0x004fca00078eb8ff */
[----:B------:R4:W-:Y:S02]  /*0b50*/  @!P2 STS [UR20+0x8], R4 ;  /* 0x00000804ff00a988 */ /* 0x0009e40008000814 */
.L_x_27:
[----:B------:R-:W-:Y:S05]  /*0b60*/  BSYNC B3 ;  /* 0x0000000000037941 */ /* 0x000fea0003800000 */
.L_x_22:
[----:B------:R-:W-:Y:S05]  /*0b70*/  WARPSYNC.ALL ;  /* 0x0000000000007948 */ /* 0x000fea0003800000 */
[----:B------:R-:W-:-:S04]  /*0b80*/  UIADD3 UR25, UR5, 0x80, URZ ;  /* 0x0000008005197890 */ /* 0x000fc8000fffe03f */
[----:B------:R-:W-:-:S04]  /*0b90*/  UIADD3 UR24, UP0, UR25, UR26, URZ ;  /* 0x0000001a19187290 */ /* 0x000fc8000ff1e03f */
[----:B------:R-:W-:Y:S01]  /*0ba0*/  ULEA.HI.X.SX32 UR25, UR25, UR27, 0x1, UP0 ;  /* 0x0000001b19197291 */ /* 0x000fe200080f0e3f */
[----:B------:R-:W-:Y:S11]  /*0bb0*/  @P0 BRA `(.L_x_28) ;  /* 0x0000000000280947 */ /* 0x000ff60003800000 */
[----:B--234-:R-:W2:Y:S01]  /*0bc0*/  S2R R4, SR_LANEID ;  /* 0x0000000000047919 */ /* 0x01cea20000000000 */
[----:B------:R-:W-:Y:S05]  /*0bd0*/  WARPSYNC.ALL ;  /* 0x0000000000007948 */ /* 0x000fea0003800000 */
[----:B--2---:R-:W-:-:S05]  /*0be0*/  IMAD.SHL.U32 R9, R4, 0x4, RZ ;  /* 0x0000000404097824 */ /* 0x004fca00078e00ff */
[----:B------:R-:W2:Y:S01]  /*0bf0*/  LDS R7, [R9+UR20] ;  /* 0x0000001409077984 */ /* 0x000ea20008000800 */
[----:B------:R-:W-:-:S05]  /*0c00*/  IADD3 R4, P1, R9, UR24, RZ ;  /* 0x0000001809047c10 */ /* 0x000fca000ff3e0ff */
[----:B------:R-:W-:-:S05]  /*0c10*/  IMAD.X R5, RZ, RZ, UR25, P1 ;  /* 0x00000019ff057e24 */ /* 0x000fca00088e06ff */
[----:B--2---:R2:W3:Y:S01]  /*0c20*/  ATOMG.E.EXCH.STRONG.GPU PT, RZ, [R4], R7 ;  /* 0x0000000704ff73a8 */ /* 0x0044e200041ee100 */
[----:B------:R-:W-:-:S04]  /*0c30*/  DEPBAR {5,4,3,2,1,0} ;  /* 0x0000003f0000791a */ /* 0x000fc80000000000 */
[----:B------:R2:W-:Y:S01]  /*0c40*/  UTMACCTL.IV [UR24] ;  /* 0x00000000180079b9 */ /* 0x0005e20008000000 */
[----:B------:R-:W-:Y:S01]  /*0c50*/  NOP ;  /* 0x0000000000007918 */ /* 0x000fe20000000000 */
.L_x_28:
[----:B------:R-:W-:Y:S05]  /*0c60*/  @P0 BRA `(.L_x_29) ;  /* 0x00000000000c0947 */ /* 0x000fea0003800000 */
[----:B------:R0:W-:Y:S01]  /*0c70*/  UTMACMDFLUSH ;  /* 0x00000000000079b7 */ /* 0x0001e20000000000 */
[----:B------:R-:W-:Y:S05]  /*0c80*/  @P0 BRA `(.L_x_29) ;  /* 0x0000000000040947 */ /* 0x000fea0003800000 */
[----:B------:R-:W-:-:S04]  /*0c90*/  DEPBAR.LE SB0, 0x0 ;  /* 0x000080000000791a */ /* 0x000fc80000000000 */
.L_x_29:
[----:B------:R-:W-:Y:S05]  /*0ca0*/  WARPSYNC.ALL ;  /* 0x0000000000007948 */ /* 0x000fea0003800000 */
[----:B---3--:R-:W-:Y:S06]  /*0cb0*/  BAR.SYNC.DEFER_BLOCKING 0x0 ;  /* 0x0000000000007b1d */ /* 0x008fec0000010000 */
[----:B------:R-:W-:Y:S02]  /*0cc0*/  BSSY B3, `(.L_x_30) ;  /* 0x000000b000037945 */ /* 0x000fe40003800000 */
[----:B------:R-:W-:Y:S06]  /*0cd0*/  BAR.SYNC.DEFER_BLOCKING 0x0 ;  /* 0x0000000000007b1d */ /* 0x000fec0000010000 */
[----:B------:R3:W-:Y:S01]  /*0ce0*/  @!P0 STS [R11], RZ ;  /* 0x000000ff0b008388 */ /* 0x0007e20000000800 */
[----:B------:R-:W-:Y:S01]  /*0cf0*/  NOP ;  /* 0x0000000000007918 */ /* 0x000fe20000000000 */
[----:B------:R-:W-:Y:S05]  /*0d00*/  @P2 BRA `(.L_x_31) ;  /* 0x0000000000182947 */ /* 0x000fea0003800000 */
[----:B--2-4-:R-:W2:Y:S01]  /*0d10*/  LDS R4, [UR20+0x8] ;  /* 0x00000814ff047984 */ /* 0x014ea20008000800 */
[----:B---3-5:R-:W3:Y:S01]  /*0d20*/  LDC.64 R10, c[0x0][0x220] ;  /* 0x00008800ff0a7b82 */ /* 0x028ee20000000a00 */
[----:B------:R-:W-:Y:S02]  /*0d30*/  IMAD.MOV.U32 R5, RZ, RZ, 0x70 ;  /* 0x00000070ff057424 */ /* 0x000fe400078e00ff */
[----:B---3--:R3:W-:Y:S03]  /*0d40*/  STS.64 [UR20], R10 ;  /* 0x0000000aff007988 */ /* 0x0087e60008000a14 */
[----:B--2---:R-:W-:-:S05]  /*0d50*/  LOP3.LUT R4, R4, 0x10, R5, 0xd8, !PT ;  /* 0x0000001004047812 */ /* 0x004fca00078ed805 */
[----:B------:R3:W-:Y:S02]  /*0d60*/  STS [UR20+0x8], R4 ;  /* 0x00000804ff007988 */ /* 0x0007e40008000814 */
.L_x_31:
[----:B--2---:R-:W-:Y:S05]  /*0d70*/  BSYNC B3 ;  /* 0x0000000000037941 */ /* 0x004fea0003800000 */
.L_x_30:
[----:B------:R-:W-:Y:S04]  /*0d80*/  BSSY B4, `(.L_x_32) ;  /* 0x0000011000047945 */ /* 0x000fe80003800000 */
[----:B------:R-:W-:Y:S04]  /*0d90*/  BSSY B3, `(.L_x_33) ;  /* 0x000000e000037945 */ /* 0x000fe80003800000 */
[----:B------:R-:W-:Y:S05]  /*0da0*/  @P2 BRA `(.L_x_34) ;  /* 0x0000000000242947 */ /* 0x000fea0003800000 */
[----:B---34-:R-:W2:Y:S01]  /*0db0*/  LDS R4, [UR20+0x34] ;  /* 0x00003414ff047984 */ /* 0x018ea20008000800 */
[----:B------:R-:W-:-:S05]  /*0dc0*/  IMAD.MOV.U32 R5, RZ, RZ, 0x3f000000 ;  /* 0x3f000000ff057424 */ /* 0x000fca00078e00ff */
[----:B--2---:R-:W-:-:S05]  /*0dd0*/  LOP3.LUT R4, R4, 0xff000000, R5, 0xb8, !PT ;  /* 0xff00000004047812 */ /* 0x004fca00078eb805 */
[----:B------:R2:W-:Y:S01]  /*0de0*/  STS [UR20+0x34], R4 ;  /* 0x00003404ff007988 */ /* 0x0005e20008000814 */
[----:B------:R-:W-:Y:S05]  /*0df0*/  @P2 BRA `(.L_x_35) ;  /* 0x00000000001c2947 */ /* 0x000fea0003800000 */
[----:B--2---:R-:W2:Y:S01]  /*0e00*/  LDS R4, [UR20+0x38] ;  /* 0x00003814ff047984 */ /* 0x004ea20008000800 */
[----:B------:R-:W-:-:S05]  /*0e10*/  IMAD.MOV.U32 R5, RZ, RZ, 0x3f ;  /* 0x0000003fff057424 */ /* 0x000fca00078e00ff */
[----:B--2---:R-:W-:-:S05]  /*0e20*/  LOP3.LUT R4, R4, 0xff, R5, 0xb8, !PT ;  /* 0x000000ff04047812 */ /* 0x004fca00078eb805 */
[----:B------:R2:W-:Y:S02]  /*0e30*/  STS [UR20+0x38], R4 ;  /* 0x00003804ff007988 */ /* 0x0005e40008000814 */
.L_x_34:
[----:B------:R-:W-:Y:S05]  /*0e40*/  @P2 BREAK B3 ;  /* 0x0000000000032942 */ /* 0x000fea0003800000 */
[----:B------:R-:W-:Y:S05]  /*0e50*/  @P2 BRA `(.L_x_36) ;  /* 0x00000000000c2947 */ /* 0x000fea0003800000 */
[----:B------:R1:W-:Y:S02]  /*0e60*/  STS [UR20+0x20], R3 ;  /* 0x00002003ff007988 */ /* 0x0003e40008000814 */
.L_x_35:
[----:B------:R-:W-:Y:S05]  /*0e70*/  BSYNC B3 ;  /* 0x0000000000037941 */ /* 0x000fea0003800000 */
.L_x_33:
[----:B------:R1:W-:Y:S02]  /*0e80*/  @!P2 STS [UR20+0x24], R2 ;  /* 0x00002402ff00a988 */ /* 0x0003e40008000814 */
.L_x_36:
[----:B------:R-:W-:Y:S05]  /*0e90*/  BSYNC B4 ;  /* 0x0000000000047941 */ /* 0x000fea0003800000 */
.L_x_32:
[----:B------:R-:W-:Y:S05]  /*0ea0*/  WARPSYNC.ALL ;  /* 0x0000000000007948 */ /* 0x000fea0003800000 */
[----:B------:R-:W-:Y:S04]  /*0eb0*/  BSSY B4, `(.L_x_37) ;  /* 0x000000e000047945 */ /* 0x000fe80003800000 */
[----:B------:R-:W-:Y:S05]  /*0ec0*/  @P2 BRA `(.L_x_38) ;  /* 0x0000000000302947 */ /* 0x000fea0003800000 */
[----:B-1----:R-:W1:Y:S01]  /*0ed0*/  LDS R3, [UR20+0x34] ;  /* 0x00003414ff037984 */ /* 0x002e620008000800 */
[----:B--234-:R-:W2:Y:S03]  /*0ee0*/  LDC.64 R4, c[0x0][0x248] ;  /* 0x00009200ff047b82 */ /* 0x01cea60000000a00 */
        /* <DEDUP_REMOVED lines=10> */
.L_x_38:
[----:B------:R-:W-:Y:S05]  /*0f90*/  BSYNC B4 ;  /* 0x0000000000047941 */ /* 0x000fea0003800000 */
.L_x_37:
[----:B------:R-:W-:Y:S04]  /*0fa0*/  BSSY B4, `(.L_x_39) ;  /* 0x000001a000047945 */ /* 0x000fe80003800000 */
[----:B------:R-:W-:Y:S04]  /*0fb0*/  BSSY B5, `(.L_x_40) ;  /* 0x0000015000057945 */ /* 0x000fe80003800000 */
[----:B------:R-:W-:Y:S05]  /*0fc0*/  @P2 BRA `(.L_x_41) ;  /* 0x0000000000202947 */ /* 0x000fea0003800000 */
[----:B-12---:R-:W1:Y:S02]  /*0fd0*/  LDS R2, [UR20+0x34] ;  /* 0x00003414ff027984 */ /* 0x006e640008000800 */
[----:B-1----:R-:W-:-:S05]  /*0fe0*/  LOP3.LUT R2, R2, 0x38, RZ, 0xb8, !PT ;  /* 0x0000003802027812 */ /* 0x002fca00078eb8ff */
[----:B------:R1:W-:Y:S01]  /*0ff0*/  STS [UR20+0x34], R2 ;  /* 0x00003402ff007988 */ /* 0x0003e20008000814 */
[----:B------:R-:W-:Y:S05]  /*1000*/  @P2 BRA `(.L_x_42) ;  /* 0x0000000000202947 */ /* 0x000fea0003800000 */
[----:B-1----:R-:W1:Y:S01]  /*1010*/  LDS R2, [UR20+0x8] ;  /* 0x00000814ff027984 */ /* 0x002e620008000800 */
[----:B------:R-:W-:-:S05]  /*1020*/  IMAD.MOV.U32 R3, RZ, RZ, 0x780 ;  /* 0x00000780ff037424 */ /* 0x000fca00078e00ff */
[----:B-1----:R-:W-:-:S05]  /*1030*/  LOP3.LUT R2, R2, 0x300, R3, 0xd8, !PT ;  /* 0x0000030002027812 */ /* 0x002fca00078ed803 */
[----:B------:R1:W-:Y:S02]  /*1040*/  STS [UR20+0x8], R2 ;  /* 0x00000802ff007988 */ /* 0x0003e40008000814 */
.L_x_41:
[----:B------:R-:W-:Y:S05]  /*1050*/  @P2 BRA `(.L_x_43) ;  /* 0x0000000000282947 */ /* 0x000fea0003800000 */
[----:B-12---:R-:W1:Y:S02]  /*1060*/  LDS R2, [UR20+0x8] ;  /* 0x00000814ff027984 */ /* 0x006e640008000800 */
[----:B-1----:R-:W-:-:S05]  /*1070*/  LOP3.LUT R2, R2, 0x1800, RZ, 0xb8, !PT ;  /* 0x0000180002027812 */ /* 0x002fca00078eb8ff */
[----:B------:R2:W-:Y:S02]  /*1080*/  STS [UR20+0x8], R2 ;  /* 0x00000802ff007988 */ /* 0x0005e40008000814 */
.L_x_42:
[----:B------:R-:W-:Y:S05]  /*1090*/  @P2 BREAK B5 ;  /* 0x0000000000052942 */ /* 0x000fea0003800000 */
[----:B------:R-:W-:Y:S05]  /*10a0*/  @P2 BRA `(.L_x_44) ;  /* 0x0000000000242947 */ /* 0x000fea0003800000 */
[----:B-12---:R-:W1:Y:S01]  /*10b0*/  LDS R2, [UR20+0x8] ;  /* 0x00000814ff027984 */ /* 0x006e620008000800 */
[----:B------:R-:W-:-:S05]  /*10c0*/  IMAD.MOV.U32 R3, RZ, RZ, 0x6000 ;  /* 0x00006000ff037424 */ /* 0x000fca00078e00ff */
[----:B-1----:R-:W-:-:S04]  /*10d0*/  LOP3.LUT R2, R2, 0x6000, R3, 0xd8, !PT ;  /* 0x0000600002027812 */ /* 0x002fc800078ed803 */
[----:B------:R-:W-:-:S05]  /*10e0*/  LOP3.LUT R2, R2, 0x400000, RZ, 0xb8, !PT ;  /* 0x0040000002027812 */ /* 0x000fca00078eb8ff */
[----:B------:R1:W-:Y:S02]  /*10f0*/  STS [UR20+0x8], R2 ;  /* 0x00000802ff007988 */ /* 0x0003e40008000814 */
.L_x_43:
[----:B------:R-:W-:Y:S05]  /*1100*/  BSYNC B5 ;  /* 0x0000000000057941 */ /* 0x000fea0003800000 */
.L_x_40:
[----:B-12---:R-:W1:Y:S02]  /*1110*/  @!P2 LDS R2, [UR20+0x8] ;  /* 0x00000814ff02a984 */ /* 0x006e640008000800 */
[----:B-1----:R-:W-:-:S05]  /*1120*/  @!P2 LOP3.LUT R2, R2, 0x8000, RZ, 0xb8, !PT ;  /* 0x000080000202a812 */ /* 0x002fca00078eb8ff */
[----:B------:R1:W-:Y:S02]  /*1130*/  @!P2 STS [UR20+0x8], R2 ;  /* 0x00000802ff00a988 */ /* 0x0003e40008000814 */
.L_x_44:
[----:B------:R-:W-:Y:S05]  /*1140*/  BSYNC B4 ;  /* 0x0000000000047941 */ /* 0x000fea0003800000 */
.L_x_39:
[----:B------:R-:W-:Y:S05]  /*1150*/  WARPSYNC.ALL ;  /* 0x0000000000007948 */ /* 0x000fea0003800000 */
[----:B------:R-:W-:Y:S01]  /*1160*/  UIADD3 UR5, UR5, 0x100, URZ ;  /* 0x0000010005057890 */ /* 0x000fe2000fffe03f */
[----:B------:R-:W-:Y:S01]  /*1170*/  ISETP.GE.AND P1, PT, R8, 0x1, PT ;  /* 0x000000010800780c */ /* 0x000fe20003f26270 */
[----:B------:R-:W-:Y:S01]  /*1180*/  IMAD.MOV.U32 R24, RZ, RZ, RZ ;  /* 0x000000ffff187224 */ /* 0x000fe200078e00ff */
[----:B------:R-:W-:Y:S01]  /*1190*/  SHF.R.U32.HI R7, RZ, 0x5, R0 ;  /* 0x00000005ff077819 */ /* 0x000fe20000011600 */
[----:B------:R-:W-:-:S04]  /*11a0*/  UIADD3 UR26, UP0, UR5, UR26, URZ ;  /* 0x0000001a051a7290 */ /* 0x000fc8000ff1e03f */
[----:B------:R-:W-:Y:S01]  /*11b0*/  ULEA.HI.X.SX32 UR27, UR5, UR27, 0x1, UP0 ;  /* 0x0000001b051b7291 */ /* 0x000fe200080f0e3f */
[----:B------:R-:W-:Y:S11]  /*11c0*/  @P0 BRA `(.L_x_45) ;  /* 0x0000000000280947 */ /* 0x000ff60003800000 */
[----:B-12---:R-:W3:Y:S01]  /*11d0*/  S2R R2, SR_LANEID ;  /* 0x0000000000027919 */ /* 0x006ee20000000000 */
[----:B------:R-:W-:Y:S05]  /*11e0*/  WARPSYNC.ALL ;  /* 0x0000000000007948 */ /* 0x000fea0003800000 */
[----:B---34-:R-:W-:-:S05]  /*11f0*/  IMAD.SHL.U32 R4, R2, 0x4, RZ ;  /* 0x0000000402047824 */ /* 0x018fca00078e00ff */
[----:B------:R-:W1:Y:S01]  /*1200*/  LDS R5, [R4+UR20] ;  /* 0x0000001404057984 */ /* 0x000e620008000800 */
[----:B------:R-:W-:-:S05]  /*1210*/  IADD3 R2, P3, R4, UR26, RZ ;  /* 0x0000001a04027c10 */ /* 0x000fca000ff7e0ff */
[----:B------:R-:W-:-:S05]  /*1220*/  IMAD.X R3, RZ, RZ, UR27, P3 ;  /* 0x0000001bff037e24 */ /* 0x000fca00098e06ff */
[----:B-1----:R1:W2:Y:S01]  /*1230*/  ATOMG.E.EXCH.STRONG.GPU PT, RZ, [R2], R5 ;  /* 0x0000000502ff73a8 */ /* 0x0022a200041ee100 */
[----:B------:R-:W-:-:S04]  /*1240*/  DEPBAR {5,4,3,2,1,0} ;  /* 0x0000003f0000791a */ /* 0x000fc80000000000 */
[----:B------:R1:W-:Y:S01]  /*1250*/  UTMACCTL.IV [UR26] ;  /* 0x000000001a0079b9 */ /* 0x0003e20008000000 */
[----:B------:R-:W-:Y:S01]  /*1260*/  NOP ;  /* 0x0000000000007918 */ /* 0x000fe20000000000 */
.L_x_45:
[----:B------:R-:W-:Y:S05]  /*1270*/  @P0 BRA `(.L_x_46) ;  /* 0x00000000000c0947 */ /* 0x000fea0003800000 */
[----:B------:R0:W-:Y:S01]  /*1280*/  UTMACMDFLUSH ;  /* 0x00000000000079b7 */ /* 0x0001e20000000000 */
[----:B------:R-:W-:Y:S05]  /*1290*/  @P0 BRA `(.L_x_46) ;  /* 0x0000000000040947 */ /* 0x000fea0003800000 */
[----:B------:R-:W-:-:S04]  /*12a0*/  DEPBAR.LE SB0, 0x0 ;  /* 0x000080000000791a */ /* 0x000fc80000000000 */
.L_x_46:
[----:B------:R-:W-:Y:S05]  /*12b0*/  WARPSYNC.ALL ;  /* 0x0000000000007948 */ /* 0x000fea0003800000 */
[----:B--2---:R-:W-:Y:S01]  /*12c0*/  BAR.SYNC.DEFER_BLOCKING 0x0 ;  /* 0x0000000000007b1d */ /* 0x004fe20000010000 */
[----:B------:R-:W-:Y:S01]  /*12d0*/  R2UR UR21, R7 ;  /* 0x00000000071572ca */ /* 0x000fe200000e0000 */
[----:B------:R-:W-:Y:S01]  /*12e0*/  USHF.L.U32 UR15, UR32, 0x7, URZ ;  /* 0x00000007200f7899 */ /* 0x000fe2000800063f */
[----:B------:R-:W-:Y:S01]  /*12f0*/  IMAD.MOV.U32 R25, RZ, RZ, RZ ;  /* 0x000000ffff197224 */ /* 0x000fe200078e00ff */
[----:B------:R-:W-:Y:S01]  /*1300*/  USHF.L.U32 UR11, UR33, 0x6, URZ ;  /* 0x00000006210b7899 */ /* 0x000fe2000800063f */
[----:B------:R-:W-:Y:S01]  /*1310*/  CS2R R26, SRZ ;  /* 0x00000000001a7805 */ /* 0x000fe2000001ff00 */
[----:B------:R-:W-:Y:S01]  /*1320*/  VOTEU.ALL UP0, P2 ;  /* 0x00000000003f7886 */ /* 0x000fe20001000000 */
[----:B------:R-:W-:Y:S01]  /*1330*/  UMOV UR6, 0x1 ;  /* 0x0000000100067882 */ /* 0x000fe20000000000 */
[----:B------:R-:W-:Y:S01]  /*1340*/  VOTEU.ALL UP1, P2 ;  /* 0x00000000003f7886 */ /* 0x000fe20001020000 */
[----:B------:R-:W-:-:S02]  /*1350*/  CS2R R28, SRZ ;  /* 0x00000000001c7805 */ /* 0x000fc4000001ff00 */
[----:B------:R-:W-:Y:S01]  /*1360*/  CS2R R30, SRZ ;  /* 0x00000000001e7805 */ /* 0x000fe2000001ff00 */
[----:B------:R-:W-:-:S04]  /*1370*/  @!UP0 UIADD3 UR8, -UR6, 0x100000, URZ ;  /* 0x0010000006088890 */ /* 0x000fc8000fffe13f */
[----:B------:R-:W-:Y:S02]  /*1380*/  @!UP0 USHF.L.U32 UR9, UR8, 0xb, URZ ;  /* 0x0000000b08098899 */ /* 0x000fe4000800063f */
[----:B------:R-:W-:Y:S01]  /*1390*/  @!UP0 USHF.L.U32 UR8, UR8, 0x1, URZ ;  /* 0x0000000108088899 */ /* 0x000fe2000800063f */
[----:B------:R-:W-:Y:S01]  /*13a0*/  CS2R R32, SRZ ;  /* 0x0000000000207805 */ /* 0x000fe2000001ff00 */
[----:B------:R-:W-:-:S04]  /*13b0*/  @!UP0 UIADD3 UR6, -UR6, 0x100000, URZ ;  /* 0x0010000006068890 */ /* 0x000fc8000fffe13f */
[----:B------:R-:W-:Y:S02]  /*13c0*/  @!UP0 USHF.L.U32 UR7, UR6, 0xb, URZ ;  /* 0x0000000b06078899 */ /* 0x000fe4000800063f */
[----:B------:R-:W-:Y:S01]  /*13d0*/  @!UP0 USHF.L.U32 UR6, UR6, 0x1, URZ ;  /* 0x0000000106068899 */ /* 0x000fe2000800063f */
[----:B------:R-:W-:Y:S01]  /*13e0*/  CS2R R34, SRZ ;  /* 0x0000000000227805 */ /* 0x000fe2000001ff00 */
[----:B------:R-:W-:Y:S01]  /*13f0*/  VOTEU.ALL UP0, P2 ;  /* 0x00000000003f7886 */ /* 0x000fe20001000000 */
[----:B------:R-:W-:Y:S02]  /*1400*/  CS2R R36, SRZ ;  /* 0x0000000000247805 */ /* 0x000fe4000001ff00 */
[----:B------:R-:W-:Y:S02]  /*1410*/  CS2R R38, SRZ ;  /* 0x0000000000267805 */ /* 0x000fe4000001ff00 */
[----:B------:R-:W-:Y:S02]  /*1420*/  CS2R R40, SRZ ;  /* 0x0000000000287805 */ /* 0x000fe4000001ff00 */
[----:B------:R-:W-:-:S02]  /*1430*/  CS2R R42, SRZ ;  /* 0x00000000002a7805 */ /* 0x000fc4000001ff00 */
[----:B------:R-:W-:Y:S02]  /*1440*/  CS2R R44, SRZ ;  /* 0x00000000002c7805 */ /* 0x000fe4000001ff00 */
[----:B------:R-:W-:Y:S02]  /*1450*/  CS2R R46, SRZ ;  /* 0x00000000002e7805 */ /* 0x000fe4000001ff00 */
[----:B------:R-:W-:Y:S02]  /*1460*/  CS2R R48, SRZ ;  /* 0x0000000000307805 */ /* 0x000fe4000001ff00 */
[----:B------:R-:W-:Y:S01]  /*1470*/  CS2R R50, SRZ ;  /* 0x0000000000327805 */ /* 0x000fe2000001ff00 */
[----:B------:R-:W2:Y:S02]  /*1480*/  FENCE.VIEW.ASYNC.S ;  /* 0x00000000000073c6 */ /* 0x000ea40000000000 */
[----:B--2---:R2:W4:Y:S02]  /*1490*/  @!UP0 SYNCS.EXCH.64 URZ, [UR20+0xc000], UR8 ;  /* 0x00c00008143f85b2 */ /* 0x0045240008000100 */
[----:B----4-:R-:W-:Y:S01]  /*14a0*/  BAR.SYNC.DEFER_BLOCKING 0x0 ;  /* 0x0000000000007b1d */ /* 0x010fe20000010000 */
[----:B------:R-:W-:-:S02]  /*14b0*/  CS2R R52, SRZ ;  /* 0x0000000000347805 */ /* 0x000fc4000001ff00 */
[----:B------:R-:W-:-:S03]  /*14c0*/  CS2R R54, SRZ ;  /* 0x0000000000367805 */ /* 0x000fc6000001ff00 */
[----:B------:R2:W4:Y:S01]  /*14d0*/  @!UP1 SYNCS.EXCH.64 URZ, [UR20+0xc008], UR6 ;  /* 0x00c00806143f95b2 */ /* 0x0005220008000100 */
[----:B------:R-:W-:Y:S05]  /*14e0*/  @!P1 BRA `(.L_x_47) ;  /* 0x0000000400509947 */ /* 0x000fea0003800000 */
[----:B------:R-:W-:Y:S02]  /*14f0*/  CS2R R24, SRZ ;  /* 0x0000000000187805 */ /* 0x000fe4000001ff00 */
[----:B------:R-:W-:Y:S02]  /*1500*/  CS2R R26, SRZ ;  /* 0x00000000001a7805 */ /* 0x000fe4000001ff00 */
[----:B------:R-:W-:Y:S02]  /*1510*/  CS2R R28, SRZ ;  /* 0x00000000001c7805 */ /* 0x000fe4000001ff00 */
[----:B------:R-:W-:Y:S02]  /*1520*/  CS2R R30, SRZ ;  /* 0x00000000001e7805 */ /* 0x000fe4000001ff00 */
[----:B------:R-:W-:Y:S02]  /*1530*/  CS2R R32, SRZ ;  /* 0x0000000000207805 */ /* 0x000fe4000001ff00 */
[----:B------:R-:W-:-:S02]  /*1540*/  CS2R R34, SRZ ;  /* 0x0000000000227805 */ /* 0x000fc4000001ff00 */
        /* <DEDUP_REMOVED lines=10> */
[----:B------:R-:W-:Y:S01]  /*15f0*/  UMOV UR5, URZ ;  /* 0x0000003f00057c82 */ /* 0x000fe20008000000 */
[----:B------:R-:W-:-:S05]  /*1600*/  UMOV UR10, URZ ;  /* 0x0000003f000a7c82 */ /* 0x000fca0008000000 */
.L_x_49:
[----:B----4-:R-:W-:Y:S01]  /*1610*/  BAR.SYNC.DEFER_BLOCKING 0x0 ;  /* 0x0000000000007b1d */ /* 0x010fe20000010000 */
[----:B------:R-:W-:Y:S01]  /*1620*/  ULEA UR18, UR5, UR20, 0x3 ;  /* 0x0000001405127291 */ /* 0x000fe2000f8e183f */
[----:B-1----:R-:W-:Y:S01]  /*1630*/  @!P2 IMAD.MOV.U32 R2, RZ, RZ, 0x6000 ;  /* 0x00006000ff02a424 */ /* 0x002fe200078e00ff */
[----:B------:R-:W-:Y:S01]  /*1640*/  ELECT P0, URZ, PT ;  /* 0x00000000003f782f */ /* 0x000fe20003800000 */
[----:B--2---:R-:W-:-:S03]  /*1650*/  ULEA UR8, UR5, UR20, 0xd ;  /* 0x0000001405087291 */ /* 0x004fc6000f8e683f */
[----:B------:R-:W-:Y:S02]  /*1660*/  ISETP.LT.U32.AND P0, PT, R6, 0x20, P0 ;  /* 0x000000200600780c */ /* 0x000fe40000701070 */
[----:B------:R-:W-:Y:S01]  /*1670*/  ELECT P1, URZ, PT ;  /* 0x00000000003f782f */ /* 0x000fe20003820000 */
[----:B------:R-:W-:-:S03]  /*1680*/  UIADD3 UR8, UR8, 0x8000, URZ ;  /* 0x0000800008087890 */ /* 0x000fc6000fffe03f */
[----:B------:R-:W-:Y:S01]  /*1690*/  ISETP.LT.U32.AND P1, PT, R6, 0x20, P1 ;  /* 0x000000200600780c */ /* 0x000fe20000f21070 */
[----:B------:R-:W-:Y:S01]  /*16a0*/  ULEA UR12, UR5, UR20, 0xe ;  /* 0x00000014050c7291 */ /* 0x000fe2000f8e703f */
[----:B------:R-:W-:-:S05]  /*16b0*/  UMOV UR14, UR10 ;  /* 0x0000000a000e7c82 */ /* 0x000fca0008000000 */
[----:B------:R-:W-:Y:S01]  /*16c0*/  VOTEU.ANY UP0, P0 ;  /* 0x00000000003f7886 */ /* 0x000fe20000000100 */
[----:B------:R-:W-:Y:S01]  /*16d0*/  VOTEU.ANY UP2, P0 ;  /* 0x00000000003f7886 */ /* 0x000fe20000040100 */
[----:B------:R1:W-:Y:S03]  /*16e0*/  @!P2 SYNCS.ARRIVE.TRANS64 RZ, [UR18+0xc000], R2 ;  /* 0x00c00002ffffa9a7 */ /* 0x0003e60008000012 */
[----:B------:R-:W-:Y:S01]  /*16f0*/  @UP0 UIADD3 UR9, UR18, 0xc000, URZ ;  /* 0x0000c00012090890 */ /* 0x000fe2000fffe03f */
[----:B------:R-:W-:Y:S01]  /*1700*/  @UP0 UMOV UR6, UR22 ;  /* 0x0000001600060c82 */ /* 0x000fe20008000000 */
[----:B------:R-:W-:Y:S01]  /*1710*/  @UP0 UMOV UR7, UR23 ;  /* 0x0000001700070c82 */ /* 0x000fe20008000000 */
[----:B------:R-:W-:Y:S01]  /*1720*/  BAR.SYNC.DEFER_BLOCKING 0x0 ;  /* 0x0000000000007b1d */ /* 0x000fe20000010000 */
[----:B-1----:R-:W-:-:S05]  /*1730*/  IMAD.U32 R2, RZ, RZ, UR4 ;  /* 0x00000004ff027e24 */ /* 0x002fca000f8e00ff */
[----:B------:R-:W-:Y:S01]  /*1740*/  VOTEU.ANY UP1, P1 ;  /* 0x00000000003f7886 */ /* 0x000fe20000820100 */
[----:B------:R-:W-:Y:S01]  /*1750*/  VOTEU.ANY UP3, P1 ;  /* 0x00000000003f7886 */ /* 0x000fe20000860100 */
[----:B------:R-:W-:-:S03]  /*1760*/  SHF.L.U32 R2, R2, 0x1f, RZ ;  /* 0x0000001f02027819 */ /* 0x000fc600000006ff */
[----:B------:R-:W-:Y:S01]  /*1770*/  @UP1 UIADD3 UR13, UR18, 0xc000, URZ ;  /* 0x0000c000120d1890 */ /* 0x000fe2000fffe03f */
[----:B------:R-:W-:Y:S01]  /*1780*/  @UP1 UMOV UR16, UR24 ;  /* 0x0000001800101c82 */ /* 0x000fe20008000000 */
[----:B------:R-:W-:Y:S01]  /*1790*/  @UP1 UMOV UR17, UR25 ;  /* 0x0000001900111c82 */ /* 0x000fe20008000000 */
[----:B------:R1:W-:Y:S01]  /*17a0*/  @UP2 UTMALDG.2D [UR8], [UR6] ;  /* 0x00000008060025b4 */ /* 0x0003e20008008000 */
[----:B------:R2:W-:Y:S06]  /*17b0*/  MEMBAR.ALL.CTA ;  /* 0x0000000000007992 */ /* 0x0005ec0000008000 */
[----:B--2---:R-:W2:Y:S02]  /*17c0*/  FENCE.VIEW.ASYNC.S ;  /* 0x00000000000073c6 */ /* 0x004ea40000000000 */
[----:B--2---:R-:W-:Y:S06]  /*17d0*/  BAR.SYNC.DEFER_BLOCKING 0x0 ;  /* 0x0000000000007b1d */ /* 0x004fec0000010000 */
[----:B------:R1:W-:Y:S02]  /*17e0*/  @UP3 UTMALDG.2D [UR12], [UR16] ;  /* 0x0000000c100035b4 */ /* 0x0003e40008008000 */
[----:B------:R-:W-:Y:S06]  /*17f0*/  BAR.SYNC.DEFER_BLOCKING 0x0 ;  /* 0x0000000000007b1d */ /* 0x000fec0000010000 */
[----:B------:R-:W2:Y:S02]  /*1800*/  SYNCS.PHASECHK.TRANS64.TRYWAIT P0, [UR18+0xc000], R2 ;  /* 0x00c00002ff0075a7 */ /* 0x000ea40008000152 */
[----:B-12---:R-:W-:Y:S05]  /*1810*/  @!P0 BRA `(.L_x_48) ;  /* 0x00000004006c8947 */ /* 0x006fea0003800000 */
.L_x_50:
[----:B------:R-:W-:Y:S01]  /*1820*/  USHF.L.U32 UR6, UR21, 0x7, URZ ;  /* 0x0000000715067899 */ /* 0x000fe2000800063f */
[----:B------:R-:W-:Y:S02]  /*1830*/  WARPGROUP.DEPBAR.LE gsb0, 0x0 ;  /* 0x00008000000079c5 */ /* 0x000fe40000010000 */
[----:B------:R-:W-:Y:S01]  /*1840*/  USHF.R.U32.HI UR16, URZ, 0x4, UR8 ;  /* 0x000000043f107899 */ /* 0x000fe20008011608 */
[----:B------:R-:W-:Y:S01]  /*1850*/  WARPGROUP.ARRIVE ;  /* 0x00000000000079c5 */ /* 0x000fe20000000000 */
[----:B------:R-:W-:Y:S01]  /*1860*/  ULOP3.LUT UR6, UR6, 0x200, URZ, 0xc0, !UPT ;  /* 0x0000020006067892 */ /* 0x000fe2000f8ec03f */
[----:B------:R-:W1:Y:S01]  /*1870*/  LDC R2, c[0x0][0x230] ;  /* 0x00008c00ff027b82 */ /* 0x000e620000000800 */
[----:B------:R-:W-:Y:S02]  /*1880*/  USGXT.U32 UR16, UR16, 0xe ;  /* 0x0000000e1010789a */ /* 0x000fe40008000000 */
[----:B------:R-:W-:Y:S01]  /*1890*/  ULEA.HI UR6, UR12, UR6, URZ, 0x1c ;  /* 0x000000060c067291 */ /* 0x000fe2000f8fe03f */
[----:B------:R-:W-:Y:S01]  /*18a0*/  UMOV UR17, 0x40000040 ;  /* 0x4000004000117882 */ /* 0x000fe20000000000 */
[----:B------:R-:W-:-:S02]  /*18b0*/  UMOV UR19, 0x40000040 ;  /* 0x4000004000137882 */ /* 0x000fc40000000000 */
[----:B------:R-:W-:Y:S01]  /*18c0*/  ULOP3.LUT UR18, UR6, 0x3fff, URZ, 0xc0, !UPT ;  /* 0x00003fff06127892 */ /* 0x000fe2000f8ec03f */
[----:B------:R-:W-:Y:S02]  /*18d0*/  UMOV UR7, URZ ;  /* 0x0000003f00077c82 */ /* 0x000fe40008000000 */
[----:B------:R-:W-:Y:S01]  /*18e0*/  UMOV UR6, URZ ;  /* 0x0000003f00067c82 */ /* 0x000fe20008000000 */
[----:B------:R-:W-:Y:S02]  /*18f0*/  UIADD3 UR10, UR10, 0x40, URZ ;  /* 0x000000400a0a7890 */ /* 0x000fe4000fffe03f */
[----:B------:R-:W-:-:S03]  /*1900*/  UIADD3 UR5, UR5, 0x1, URZ ;  /* 0x0000000105057890 */ /* 0x000fc6000fffe03f */
[----:B------:R-:W-:Y:S01]  /*1910*/  HGMMA.64x64x16.F32 R24, gdesc[UR16], R24 ;  /* 0x00e00000101879f0 */ /* 0x000fe20008700818 */
[----:B------:R-:W-:Y:S02]  /*1920*/  UIADD3 UR16, UP0, UR16, 0x2, URZ ;  /* 0x0000000210107890 */ /* 0x000fe4000ff1e03f */
[----:B------:R-:W-:Y:S02]  /*1930*/  UIADD3 UR18, UP1, UR18, 0x2, URZ ;  /* 0x0000000212127890 */ /* 0x000fe4000ff3e03f */
[----:B------:R-:W-:Y:S02]  /*1940*/  UIADD3.X UR17, UR6, 0x40000040, URZ, UP0, !UPT ;  /* 0x4000004006117890 */ /* 0x000fe400087fe43f */
[----:B------:R-:W-:Y:S01]  /*1950*/  UIADD3.X UR19, UR7, 0x40000040, URZ, UP1, !UPT ;  /* 0x4000004007137890 */ /* 0x000fe20008ffe43f */
[----:B-1----:R-:W-:Y:S01]  /*1960*/  ISETP.LE.AND P0, PT, R2, UR10, PT ;  /* 0x0000000a02007c0c */ /* 0x002fe2000bf03270 */
[----:B------:R-:W-:Y:S02]  /*1970*/  UIADD3.64 UR28, UR16, 0x2, URZ ;  /* 0x00000002101c7897 */ /* 0x000fe4000fffe03f */
[----:B------:R-:W-:-:S02]  /*1980*/  UIADD3.64 UR30, UR18, 0x2, URZ ;  /* 0x00000002121e7897 */ /* 0x000fc4000fffe03f */
[----:B------:R-:W-:-:S04]  /*1990*/  UISETP.NE.U32.AND UP0, UPT, UR5, 0x2, UPT ;  /* 0x000000020500788c */ /* 0x000fc8000bf05070 */
[----:B------:R-:W-:Y:S02]  /*19a0*/  USEL UR6, URZ, 0x1, UP0 ;  /* 0x000000013f067887 */ /* 0x000fe40008000000 */
[----:B------:R-:W-:Y:S02]  /*19b0*/  USEL UR5, UR5, URZ, UP0 ;  /* 0x0000003f05057287 */ /* 0x000fe40008000000 */
[----:B------:R-:W-:Y:S01]  /*19c0*/  ULOP3.LUT UR4, UR4, UR6, URZ, 0x3c, !UPT ;  /* 0x0000000604047292 */ /* 0x000fe2000f8e3c3f */
[----:B------:R-:W-:Y:S01]  /*19d0*/  HGMMA.64x64x16.F32 R24, gdesc[UR16], R24 ;  /* 0x00e00000101879f0 */ /* 0x000fe20008700818 */
[----:B------:R-:W-:Y:S02]  /*19e0*/  UIADD3.64 UR16, UR16, 0x4, URZ ;  /* 0x0000000410107897 */ /* 0x000fe4000fffe03f */
[----:B------:R-:W-:Y:S01]  /*19f0*/  UIADD3.64 UR18, UR18, 0x4, URZ ;  /* 0x0000000412127897 */ /* 0x000fe2000fffe03f */
[----:B------:R-:W-:Y:S08]  /*1a00*/  HGMMA.64x64x16.F32 R24, gdesc[UR28], R24 ;  /* 0x00e000001c1879f0 */ /* 0x000ff00008700818 */
[----:B------:R-:W-:Y:S01]  /*1a10*/  HGMMA.64x64x16.F32 R24, gdesc[UR16], R24, gsb0 ;  /* 0x00e00000101879f0 */ /* 0x000fe20008000818 */
[----:B------:R-:W-:Y:S05]  /*1a20*/  @!P0 BRA `(.L_x_49) ;  /* 0xfffffff800f88947 */ /* 0x000fea000383ffff */
.L_x_47:
[----:B------:R-:W-:Y:S02]  /*1a30*/  WARPGROUP.DEPBAR.LE gsb0, 0x0 ;  /* 0x00008000000079c5 */ /* 0x000fe40000010000 */
[----:B----4-:R-:W-:Y:S01]  /*1a40*/  BAR.SYNC.DEFER_BLOCKING 0x0 ;  /* 0x0000000000007b1d */ /* 0x010fe20000010000 */
[C---:B-1----:R-:W-:Y:S01]  /*1a50*/  IMAD.SHL.U32 R2, R0.reuse, 0x80, RZ ;  /* 0x0000008000027824 */ /* 0x042fe200078e00ff */
[----:B------:R-:W-:Y:S01]  /*1a60*/  F2FP.F16.F32.PACK_AB R24, R25, R24 ;  /* 0x000000181918723e */ /* 0x000fe200000000ff */
[----:B------:R-:W-:Y:S01]  /*1a70*/  IMAD.SHL.U32 R3, R0, 0x40, RZ ;  /* 0x0000004000037824 */ /* 0x000fe200078e00ff */
[----:B------:R-:W-:Y:S02]  /*1a80*/  F2FP.F16.F32.PACK_AB R25, R27, R26 ;  /* 0x0000001a1b19723e */ /* 0x000fe400000000ff */
[----:B------:R-:W-:Y:S02]  /*1a90*/  ELECT P0, URZ, PT ;  /* 0x00000000003f782f */ /* 0x000fe40003800000 */
[----:B------:R-:W-:Y:S01]  /*1aa0*/  LOP3.LUT R2, R2, 0x780, RZ, 0xc0, !PT ;  /* 0x0000078002027812 */ /* 0x000fe200078ec0ff */
[----:B------:R-:W-:Y:S01]  /*1ab0*/  ULOP3.LUT UR21, UR21, 0x1, URZ, 0xc0, !UPT ;  /* 0x0000000115157892 */ /* 0x000fe2000f8ec03f */
[----:B------:R-:W-:Y:S01]  /*1ac0*/  F2FP.F16.F32.PACK_AB R32, R33, R32 ;  /* 0x000000202120723e */ /* 0x000fe200000000ff */
[----:B------:R-:W-:Y:S01]  /*1ad0*/  UMOV UR10, UR11 ;  /* 0x0000000b000a7c82 */ /* 0x000fe20008000000 */
[----:B---3--:R-:W-:Y:S01]  /*1ae0*/  LOP3.LUT R4, R2, 0x3800, R3, 0xf8, !PT ;  /* 0x0000380002047812 */ /* 0x008fe200078ef803 */
[----:B------:R-:W-:Y:S01]  /*1af0*/  IMAD.SHL.U32 R2, R0, 0x10, RZ ;  /* 0x0000001000027824 */ /* 0x000fe200078e00ff */
[----:B------:R-:W-:Y:S01]  /*1b00*/  F2FP.F16.F32.PACK_AB R26, R29, R28 ;  /* 0x0000001c1d1a723e */ /* 0x000fe200000000ff */
[----:B--2---:R-:W-:Y:S01]  /*1b10*/  ULEA UR9, UR21, UR15, 0x6 ;  /* 0x0000000f15097291 */ /* 0x004fe2000f8e303f */
[----:B------:R-:W-:Y:S01]  /*1b20*/  F2FP.F16.F32.PACK_AB R27, R31, R30 ;  /* 0x0000001e1f1b723e */ /* 0x000fe200000000ff */
[----:B------:R-:W-:Y:S01]  /*1b30*/  ULEA UR8, UR21, UR20, 0xd ;  /* 0x0000001415087291 */ /* 0x000fe2000f8e683f */
[----:B------:R-:W-:-:S02]  /*1b40*/  LOP3.LUT R3, R2, 0x70, RZ, 0xc0, !PT ;  /* 0x0000007002037812 */ /* 0x000fc400078ec0ff */
[----:B------:R-:W-:Y:S02]  /*1b50*/  F2FP.F16.F32.PACK_AB R33, R35, R34 ;  /* 0x000000222321723e */ /* 0x000fe400000000ff */
[----:B------:R-:W-:Y:S02]  /*1b60*/  LOP3.LUT R3, R3, 0x10, R0, 0x78, !PT ;  /* 0x0000001003037812 */ /* 0x000fe400078e7800 */
[----:B------:R-:W-:Y:S01]  /*1b70*/  F2FP.F16.F32.PACK_AB R40, R41, R40 ;  /* 0x000000282928723e */ /* 0x000fe200000000ff */
[----:B------:R-:W1:Y:S02]  /*1b80*/  @!P2 SYNCS.CCTL.IV [UR20+0xc000] ;  /* 0x00c00000ff00a9b1 */ /* 0x000e640008000014 */
[----:B-1----:R-:W-:Y:S01]  /*1b90*/  BAR.SYNC.DEFER_BLOCKING 0x0 ;  /* 0x0000000000007b1d */ /* 0x002fe20000010000 */
[----:B------:R-:W-:Y:S02]  /*1ba0*/  LOP3.LUT R3, R4, R3, RZ, 0xfc, !PT ;  /* 0x0000000304037212 */ /* 0x000fe400078efcff */
[----:B------:R-:W-:-:S02]  /*1bb0*/  F2FP.F16.F32.PACK_AB R34, R37, R36 ;  /* 0x000000242522723e */ /* 0x000fc400000000ff */
[C---:B------:R-:W-:Y:S01]  /*1bc0*/  LOP3.LUT R2, R3.reuse, 0x20, RZ, 0x3c, !PT ;  /* 0x0000002003027812 */ /* 0x040fe200078e3cff */
[C---:B------:R-:W-:Y:S01]  /*1bd0*/  VIADD R0, R3.reuse, UR20 ;  /* 0x0000001403007c36 */ /* 0x040fe20008000000 */
[C---:B------:R-:W-:Y:S02]  /*1be0*/  LOP3.LUT R4, R3.reuse, 0x40, RZ, 0x3c, !PT ;  /* 0x0000004003047812 */ /* 0x040fe400078e3cff */
[----:B------:R-:W-:Y:S01]  /*1bf0*/  LOP3.LUT R3, R3, 0x60, RZ, 0x3c, !PT ;  /* 0x0000006003037812 */ /* 0x000fe200078e3cff */
[----:B------:R-:W-:Y:S01]  /*1c00*/  VIADD R2, R2, UR20 ;  /* 0x0000001402027c36 */ /* 0x000fe20008000000 */
[----:B------:R-:W-:Y:S01]  /*1c10*/  F2FP.F16.F32.PACK_AB R35, R39, R38 ;  /* 0x000000262723723e */ /* 0x000fe200000000ff */
[----:B------:R-:W-:Y:S01]  /*1c20*/  VIADD R4, R4, UR20 ;  /* 0x0000001404047c36 */ /* 0x000fe20008000000 */
[----:B------:R-:W-:Y:S01]  /*1c30*/  F2FP.F16.F32.PACK_AB R41, R43, R42 ;  /* 0x0000002a2b29723e */ /* 0x000fe200000000ff */
[----:B------:R-:W-:Y:S01]  /*1c40*/  VIADD R3, R3, UR20 ;  /* 0x0000001403037c36 */ /* 0x000fe20008000000 */
[----:B------:R-:W-:-:S02]  /*1c50*/  F2FP.F16.F32.PACK_AB R48, R49, R48 ;  /* 0x000000303130723e */ /* 0x000fc400000000ff */
[----:B------:R-:W-:Y:S02]  /*1c60*/  F2FP.F16.F32.PACK_AB R42, R45, R44 ;  /* 0x0000002c2d2a723e */ /* 0x000fe400000000ff */
[----:B------:R-:W-:Y:S02]  /*1c70*/  F2FP.F16.F32.PACK_AB R43, R47, R46 ;  /* 0x0000002e2f2b723e */ /* 0x000fe400000000ff */
[----:B------:R-:W-:Y:S02]  /*1c80*/  F2FP.F16.F32.PACK_AB R49, R51, R50 ;  /* 0x000000323331723e */ /* 0x000fe400000000ff */
[----:B------:R-:W-:Y:S01]  /*1c90*/  F2FP.F16.F32.PACK_AB R50, R53, R52 ;  /* 0x000000343532723e */ /* 0x000fe200000000ff */
[----:B------:R-:W1:Y:S01]  /*1ca0*/  @!P2 SYNCS.CCTL.IV [UR20+0xc008] ;  /* 0x00c00800ff00a9b1 */ /* 0x000e620008000014 */
[----:B------:R-:W-:Y:S01]  /*1cb0*/  F2FP.F16.F32.PACK_AB R51, R55, R54 ;  /* 0x000000363733723e */ /* 0x000fe200000000ff */
[----:B-1----:R-:W-:Y:S01]  /*1cc0*/  STSM.16.M88.4 [R0], R24 ;  /* 0x0000001800007844 */ /* 0x002fe20000000200 */
[----:B------:R-:W-:-:S03]  /*1cd0*/  ISETP.LT.U32.AND P0, PT, R6, 0x40, P0 ;  /* 0x000000400600780c */ /* 0x000fc60000701070 */
[----:B------:R-:W-:Y:S04]  /*1ce0*/  STSM.16.M88.4 [R2], R32 ;  /* 0x0000002002007844 */ /* 0x000fe80000000200 */
[----:B------:R-:W-:Y:S04]  /*1cf0*/  STSM.16.M88.4 [R4], R40 ;  /* 0x0000002804007844 */ /* 0x000fe80000000200 */
[----:B------:R-:W-:Y:S02]  /*1d00*/  STSM.16.M88.4 [R3], R48 ;  /* 0x0000003003007844 */ /* 0x000fe40000000200 */
[----:B------:R-:W-:Y:S01]  /*1d10*/  VOTEU.ANY UP0, P0 ;  /* 0x00000000003f7886 */ /* 0x000fe20000000100 */
[----:B------:R-:W-:Y:S01]  /*1d20*/  VOTEU.ANY UP1, P0 ;  /* 0x00000000003f7886 */ /* 0x000fe20000020100 */
[----:B------:R1:W-:Y:S06]  /*1d30*/  MEMBAR.ALL.CTA ;  /* 0x0000000000007992 */ /* 0x0003ec0000008000 */
[----:B-1----:R-:W1:Y:S01]  /*1d40*/  FENCE.VIEW.ASYNC.S ;  /* 0x00000000000073c6 */ /* 0x002e620000000000 */
[----:B------:R-:W-:Y:S01]  /*1d50*/  @UP0 UMOV UR6, UR26 ;  /* 0x0000001a00060c82 */ /* 0x000fe20008000000 */
[----:B------:R-:W-:Y:S01]  /*1d60*/  @UP0 UMOV UR7, UR27 ;  /* 0x0000001b00070c82 */ /* 0x000fe20008000000 */
[----:B-1----:R-:W-:Y:S06]  /*1d70*/  BAR.SYNC.DEFER_BLOCKING 0x0 ;  /* 0x0000000000007b1d */ /* 0x002fec0000010000 */
[----:B------:R1:W-:Y:S01]  /*1d80*/  @UP1 UTMASTG.2D [UR8], [UR6] ;  /* 0x00000008060013b5 */ /* 0x0003e20008008000 */
[----:B------:R0:W-:Y:S01]  /*1d90*/  UTMACMDFLUSH ;  /* 0x00000000000079b7 */ /* 0x0001e20000000000 */
[----:B------:R-:W-:-:S04]  /*1da0*/  DEPBAR.LE SB0, 0x0 ;  /* 0x000080000000791a */ /* 0x000fc80000000000 */
[----:B------:R-:W-:Y:S06]  /*1db0*/  BAR.SYNC.DEFER_BLOCKING 0x0 ;  /* 0x0000000000007b1d */ /* 0x000fec0000010000 */
[----:B-1----:R-:W-:Y:S05]  /*1dc0*/  EXIT ;  /* 0x000000000000794d */ /* 0x002fea0003800000 */
.L_x_48:
[----:B------:R-:W1:Y:S02]  /*1dd0*/  SYNCS.PHASECHK.TRANS64.TRYWAIT P0, [UR18+0xc000], R2 ;  /* 0x00c00002ff0075a7 */ /* 0x000e640008000152 */
[----:B-1----:R-:W-:Y:S05]  /*1de0*/  @!P0 BRA `(.L_x_48) ;  /* 0xfffffffc00f88947 */ /* 0x002fea000383ffff */
[----:B------:R-:W-:Y:S05]  /*1df0*/  BRA `(.L_x_50) ;  /* 0xfffffff800887947 */ /* 0x000fea000383ffff */
.L_x_51:
[----:B------:R-:W-:-:S00]  /*1e00*/  BRA `(.L_x_51) ;  /* 0xfffffffc00fc7947 */ /* 0x000fc0000383ffff */
[----:B------:R-:W-:-:S00]  /*1e10*/  NOP ;  /* 0x0000000000007918 */ /* 0x000fc00000000000 */
        /* <DEDUP_REMOVED lines=14> */
.L_x_52:


//--------------------- .nv.shared.gluon_wgmma    --------------------------
	.section	.nv.shared.gluon_wgmma,"aw",@nobits
	.sectionflags	@""
	.align	16
	.zero		1024


//--------------------- .nv.shared.reserved.0     --------------------------
	.section	.nv.shared.reserved.0,"aw",@nobits
	.weak		__nv_reservedSMEM_offset_0_alias
	.size		__nv_reservedSMEM_offset_0_alias, 0, 0
	.other		__nv_reservedSMEM_offset_0_alias,@"STO_CUDA_RESERVED_SHARED STV_DEFAULT"
__nv_reservedSMEM_offset_0_alias:
	.zero		0


//--------------------- .nv.constant0.gluon_wgmma --------------------------
	.section	.nv.constant0.gluon_wgmma,"a",@progbits
	.sectionflags	@""
	.align	4
.nv.constant0.gluon_wgmma:
	.zero		608


//--------------------- SYMBOLS --------------------------

	.type		.nv.reservedSmem.offset0,@object
	.size		.nv.reservedSmem.offset0,0x4
